def matmul_kernel(
    a_ptr,
    b_ptr,
    c_ptr,
    M,
    N,
    K,
    stride_am,
    stride_ak,
    stride_bk,
    stride_bn,
    stride_cm,
    stride_cn,
    BLOCK_M: tl.constexpr,
    BLOCK_N: tl.constexpr,
    BLOCK_K: tl.constexpr,
    GROUP_M: tl.constexpr,
):
    pid = tl.program_id(axis=0)
    num_pid_m = tl.cdiv(M, BLOCK_M)
    num_pid_n = tl.cdiv(N, BLOCK_N)
    num_pid_in_group = GROUP_M * num_pid_n
    group_id = pid // num_pid_in_group
    first_pid_m = group_id * GROUP_M
    group_size_m = min(num_pid_m - first_pid_m, GROUP_M)
    pid_m = first_pid_m + ((pid % num_pid_in_group) % group_size_m)
    pid_n = (pid % num_pid_in_group) // group_size_m

    offs_am = (pid_m * BLOCK_M + tl.arange(0, BLOCK_M)) % M
    offs_bn = (pid_n * BLOCK_N + tl.arange(0, BLOCK_N)) % N
    offs_k = tl.arange(0, BLOCK_K)
    a_ptrs = a_ptr + offs_am[:, None] * stride_am + offs_k[None, :] * stride_ak
    b_ptrs = b_ptr + offs_k[:, None] * stride_bk + offs_bn[None, :] * stride_bn

    acc = tl.zeros((BLOCK_M, BLOCK_N), dtype=tl.float32)
    for kk in range(0, tl.cdiv(K, BLOCK_K)):
        a = tl.load(a_ptrs, mask=offs_k[None, :] < K - kk * BLOCK_K, other=0.0)
        b = tl.load(b_ptrs, mask=offs_k[:, None] < K - kk * BLOCK_K, other=0.0)
        acc = tl.dot(a, b, acc)
        a_ptrs += BLOCK_K * stride_ak
        b_ptrs += BLOCK_K * stride_bk

    c = acc.to(c_ptr.dtype.element_ty)
    offs_cm = pid_m * BLOCK_M + tl.arange(0, BLOCK_M)
    offs_cn = pid_n * BLOCK_N + tl.arange(0, BLOCK_N)
    c_ptrs = c_ptr + offs_cm[:, None] * stride_cm + offs_cn[None, :] * stride_cn
    mask = (offs_cm[:, None] < M) & (offs_cn[None, :] < N)
    tl.store(c_ptrs, c, mask=mask)

# config = {"BLOCK_K": 32, "BLOCK_M": 64, "BLOCK_N": 64, "GROUP_M": 8, "arch": "sm_90", "dtype": "fp8e4m3", "num_ctas": 1, "num_stages": 3, "num_warps": 8}
# arch = sm_90


// ===== COMPILED SASS (sm_90a) =====

	.target	sm_90a

	.elftype	@"ET_EXEC"


//--------------------- .note.nv.tkinfo           --------------------------
	.section	.note.nv.tkinfo,"",@"SHT_NOTE"
	.sectionflags	@"SHF_NOTE_NV_TKINFO"
	.tkinfo
        /*0018*/ 	.word	0x00000002
        /*0030*/ 	.string	""
        /*0030*/ 	.string	"ptxas"
        /*0030*/ 	.string	"Cuda compilation tools, release 13.0, V13.0.88"
        /*0030*/ 	.string	"Build cuda_13.0.r13.0/compiler.36424714_0"
        /*0030*/ 	.string	"-v  -suppress-debug-info  -lineinfo  -arch sm_90a "



//--------------------- .note.nv.cuinfo           --------------------------
	.section	.note.nv.cuinfo,"",@"SHT_NOTE"
	.sectionflags	@"SHF_NOTE_NV_CUINFO"
        /*0018*/ 	.short	0x0002
        /*001a*/ 	.short	0x005a
        /*001c*/ 	.short	0x0082
	.zero		2


//--------------------- .nv.info                  --------------------------
	.section	.nv.info,"",@"SHT_CUDA_INFO"
	.align	4


	//----- nvinfo : EIATTR_REGCOUNT
	.align		4
        /*0000*/ 	.byte	0x04, 0x2f
        /*0002*/ 	.short	(.L_1 - .L_0)
	.align		4
.L_0:
        /*0004*/ 	.word	index@(matmul_kernel)
        /*0008*/ 	.word	0x00000050


	//----- nvinfo : EIATTR_FRAME_SIZE
	.align		4
.L_1:
        /*000c*/ 	.byte	0x04, 0x11
        /*000e*/ 	.short	(.L_3 - .L_2)
	.align		4
.L_2:
        /*0010*/ 	.word	index@(matmul_kernel)
        /*0014*/ 	.word	0x00000000


	//----- nvinfo : EIATTR_MIN_STACK_SIZE
	.align		4
.L_3:
        /*0018*/ 	.byte	0x04, 0x12
        /*001a*/ 	.short	(.L_5 - .L_4)
	.align		4
.L_4:
        /*001c*/ 	.word	index@(matmul_kernel)
        /*0020*/ 	.word	0x00000000
.L_5:


//--------------------- .nv.compat                --------------------------
	.section	.nv.compat,"",@"SHT_CUDA_COMPAT_INFO"
	.align	4
        /*0000*/ 	.byte	0x02, 0x09, 0x01, 0x00, 0x02, 0x02, 0x04, 0x00, 0x02, 0x05, 0x05, 0x00, 0x03, 0x07, 0x01, 0x01
        /*0010*/ 	.byte	0x02, 0x03, 0x00, 0x00, 0x02, 0x06, 0x01, 0x00, 0x04, 0x0b, 0x08, 0x00, 0x00, 0x00, 0x00, 0x00
        /*0020*/ 	.byte	0x00, 0x00, 0x00, 0x00


//--------------------- .nv.info.matmul_kernel    --------------------------
	.section	.nv.info.matmul_kernel,"",@"SHT_CUDA_INFO"
	.sectionflags	@""
	.align	4


	//----- nvinfo : EIATTR_CUDA_API_VERSION
	.align		4
        /*0000*/ 	.byte	0x04, 0x37
        /*0002*/ 	.short	(.L_7 - .L_6)
.L_6:
        /*0004*/ 	.word	0x00000082


	//----- nvinfo : EIATTR_KPARAM_INFO
	.align		4
.L_7:
        /*0008*/ 	.byte	0x04, 0x17
        /*000a*/ 	.short	(.L_9 - .L_8)
.L_8:
        /*000c*/ 	.word	0x00000000
        /*0010*/ 	.short	0x000d
        /*0012*/ 	.short	0x0048
        /*0014*/ 	.byte	0x00, 0xf4, 0x21, 0x00


	//----- nvinfo : EIATTR_KPARAM_INFO
	.align		4
.L_9:
        /*0018*/ 	.byte	0x04, 0x17
        /*001a*/ 	.short	(.L_11 - .L_10)
.L_10:
        /*001c*/ 	.word	0x00000000
        /*0020*/ 	.short	0x000c
        /*0022*/ 	.short	0x0040
        /*0024*/ 	.byte	0x00, 0xf4, 0x21, 0x00


	//----- nvinfo : EIATTR_KPARAM_INFO
	.align		4
.L_11:
        /*0028*/ 	.byte	0x04, 0x17
        /*002a*/ 	.short	(.L_13 - .L_12)
.L_12:
        /*002c*/ 	.word	0x00000000
        /*0030*/ 	.short	0x000b
        /*0032*/ 	.short	0x0038
        /*0034*/ 	.byte	0x00, 0xf0, 0x11, 0x00


	//----- nvinfo : EIATTR_KPARAM_INFO
	.align		4
.L_13:
        /*0038*/ 	.byte	0x04, 0x17
        /*003a*/ 	.short	(.L_15 - .L_14)
.L_14:
        /*003c*/ 	.word	0x00000000
        /*0040*/ 	.short	0x000a
        /*0042*/ 	.short	0x0034
        /*0044*/ 	.byte	0x00, 0xf0, 0x11, 0x00


	//----- nvinfo : EIATTR_KPARAM_INFO
	.align		4
.L_15:
        /*0048*/ 	.byte	0x04, 0x17
        /*004a*/ 	.short	(.L_17 - .L_16)
.L_16:
        /*004c*/ 	.word	0x00000000
        /*0050*/ 	.short	0x0009
        /*0052*/ 	.short	0x0030
        /*0054*/ 	.byte	0x00, 0xf0, 0x11, 0x00


	//----- nvinfo : EIATTR_KPARAM_INFO
	.align		4
.L_17:
        /*0058*/ 	.byte	0x04, 0x17
        /*005a*/ 	.short	(.L_19 - .L_18)
.L_18:
        /*005c*/ 	.word	0x00000000
        /*0060*/ 	.short	0x0008
        /*0062*/ 	.short	0x002c
        /*0064*/ 	.byte	0x00, 0xf0, 0x11, 0x00


	//----- nvinfo : EIATTR_KPARAM_INFO
	.align		4
.L_19:
        /*0068*/ 	.byte	0x04, 0x17
        /*006a*/ 	.short	(.L_21 - .L_20)
.L_20:
        /*006c*/ 	.word	0x00000000
        /*0070*/ 	.short	0x0007
        /*0072*/ 	.short	0x0028
        /*0074*/ 	.byte	0x00, 0xf0, 0x11, 0x00


	//----- nvinfo : EIATTR_KPARAM_INFO
	.align		4
.L_21:
        /*0078*/ 	.byte	0x04, 0x17
        /*007a*/ 	.short	(.L_23 - .L_22)
.L_22:
        /*007c*/ 	.word	0x00000000
        /*0080*/ 	.short	0x0006
        /*0082*/ 	.short	0x0024
        /*0084*/ 	.byte	0x00, 0xf0, 0x11, 0x00


	//----- nvinfo : EIATTR_KPARAM_INFO
	.align		4
.L_23:
        /*0088*/ 	.byte	0x04, 0x17
        /*008a*/ 	.short	(.L_25 - .L_24)
.L_24:
        /*008c*/ 	.word	0x00000000
        /*0090*/ 	.short	0x0005
        /*0092*/ 	.short	0x0020
        /*0094*/ 	.byte	0x00, 0xf0, 0x11, 0x00


	//----- nvinfo : EIATTR_KPARAM_INFO
	.align		4
.L_25:
        /*0098*/ 	.byte	0x04, 0x17
        /*009a*/ 	.short	(.L_27 - .L_26)
.L_26:
        /*009c*/ 	.word	0x00000000
        /*00a0*/ 	.short	0x0004
        /*00a2*/ 	.short	0x001c
        /*00a4*/ 	.byte	0x00, 0xf0, 0x11, 0x00


	//----- nvinfo : EIATTR_KPARAM_INFO
	.align		4
.L_27:
        /*00a8*/ 	.byte	0x04, 0x17
        /*00aa*/ 	.short	(.L_29 - .L_28)
.L_28:
        /*00ac*/ 	.word	0x00000000
        /*00b0*/ 	.short	0x0003
        /*00b2*/ 	.short	0x0018
        /*00b4*/ 	.byte	0x00, 0xf0, 0x11, 0x00


	//----- nvinfo : EIATTR_KPARAM_INFO
	.align		4
.L_29:
        /*00b8*/ 	.byte	0x04, 0x17
        /*00ba*/ 	.short	(.L_31 - .L_30)
.L_30:
        /*00bc*/ 	.word	0x00000000
        /*00c0*/ 	.short	0x0002
        /*00c2*/ 	.short	0x0010
        /*00c4*/ 	.byte	0x00, 0xf4, 0x21, 0x00


	//----- nvinfo : EIATTR_KPARAM_INFO
	.align		4
.L_31:
        /*00c8*/ 	.byte	0x04, 0x17
        /*00ca*/ 	.short	(.L_33 - .L_32)
.L_32:
        /*00cc*/ 	.word	0x00000000
        /*00d0*/ 	.short	0x0001
        /*00d2*/ 	.short	0x0008
        /*00d4*/ 	.byte	0x00, 0xf4, 0x21, 0x00


	//----- nvinfo : EIATTR_KPARAM_INFO
	.align		4
.L_33:
        /*00d8*/ 	.byte	0x04, 0x17
        /*00da*/ 	.short	(.L_35 - .L_34)
.L_34:
        /*00dc*/ 	.word	0x00000000
        /*00e0*/ 	.short	0x0000
        /*00e2*/ 	.short	0x0000
        /*00e4*/ 	.byte	0x00, 0xf4, 0x21, 0x00


	//----- nvinfo : EIATTR_SPARSE_MMA_MASK
	.align		4
.L_35:
        /*00e8*/ 	.byte	0x03, 0x50
        /*00ea*/ 	.short	0x0000


	//----- nvinfo : EIATTR_MAXREG_COUNT
	.align		4
        /*00ec*/ 	.byte	0x03, 0x1b
        /*00ee*/ 	.short	0x00ff


	//----- nvinfo : EIATTR_NUM_BARRIERS
	.align		4
        /*00f0*/ 	.byte	0x02, 0x4c
        /*00f2*/ 	.byte	0x01
	.zero		1


	//----- nvinfo : EIATTR_MERCURY_ISA_VERSION
	.align		4
        /*00f4*/ 	.byte	0x03, 0x5f
        /*00f6*/ 	.short	0x0101


	//----- nvinfo : EIATTR_EXIT_INSTR_OFFSETS
	.align		4
        /*00f8*/ 	.byte	0x04, 0x1c
        /*00fa*/ 	.short	(.L_37 - .L_36)


	//   ....[0]....
.L_36:
        /*00fc*/ 	.word	0x000028d0


	//   ....[1]....
        /*0100*/ 	.word	0x000028f0


	//----- nvinfo : EIATTR_REQNTID
	.align		4
.L_37:
        /*0104*/ 	.byte	0x04, 0x10
        /*0106*/ 	.short	(.L_39 - .L_38)
.L_38:
        /*0108*/ 	.word	0x00000100
        /*010c*/ 	.word	0x00000001
        /*0110*/ 	.word	0x00000001


	//----- nvinfo : EIATTR_CBANK_PARAM_SIZE
	.align		4
.L_39:
        /*0114*/ 	.byte	0x03, 0x19
        /*0116*/ 	.short	0x0050


	//----- nvinfo : EIATTR_PARAM_CBANK
	.align		4
        /*0118*/ 	.byte	0x04, 0x0a
        /*011a*/ 	.short	(.L_41 - .L_40)
	.align		4
.L_40:
        /*011c*/ 	.word	index@(.nv.constant0.matmul_kernel)
        /*0120*/ 	.short	0x0210
        /*0122*/ 	.short	0x0050


	//----- nvinfo : EIATTR_SW_WAR
	.align		4
.L_41:
        /*0124*/ 	.byte	0x04, 0x36
        /*0126*/ 	.short	(.L_43 - .L_42)
.L_42:
        /*0128*/ 	.word	0x00000008
.L_43:


//--------------------- .nv.callgraph             --------------------------
	.section	.nv.callgraph,"",@"SHT_CUDA_CALLGRAPH"
	.align	4
	.sectionentsize	8
	.align		4
        /*0000*/ 	.word	0x00000000
	.align		4
        /*0004*/ 	.word	0xffffffff
	.align		4
        /*0008*/ 	.word	0x00000000
	.align		4
        /*000c*/ 	.word	0xfffffffe
	.align		4
        /*0010*/ 	.word	0x00000000
	.align		4
        /*0014*/ 	.word	0xfffffffd
	.align		4
        /*0018*/ 	.word	0x00000000
	.align		4
        /*001c*/ 	.word	0xfffffffc


//--------------------- .text.matmul_kernel       --------------------------
	.section	.text.matmul_kernel,"ax",@progbits
	.align	128
        .global         matmul_kernel
        .type           matmul_kernel,@function
        .size           matmul_kernel,(.L_x_4 - matmul_kernel)
        .other          matmul_kernel,@"STO_CUDA_ENTRY STV_DEFAULT"
matmul_kernel:
.text.matmul_kernel:
[----:B------:R-:W0:Y:S08]  /*0000*/  LDC R1, c[0x0][0x28] ;  /* 0x00000a00ff017b82 */ /* 0x000e300000000800 */
[----:B------:R-:W1:Y:S01]  /*0010*/  LDC.64 R18, c[0x0][0x228] ;  /* 0x00008a00ff127b82 */ /* 0x000e620000000a00 */
[----:B------:R-:W2:Y:S01]  /*0020*/  S2R R5, SR_CTAID.X ;  /* 0x0000000000057919 */ /* 0x000ea20000002500 */
[----:B------:R-:W-:Y:S01]  /*0030*/  ULDC.64 UR10, c[0x0][0x208] ;  /* 0x00008200000a7ab9 */ /* 0x000fe20000000a00 */
[----:B------:R-:W-:-:S05]  /*0040*/  ULDC UR12, c[0x0][0x230] ;  /* 0x00008c00000c7ab9 */ /* 0x000fca0000000800 */
[----:B------:R-:W3:Y:S08]  /*0050*/  LDC R56, c[0x0][0x230] ;  /* 0x00008c00ff387b82 */ /* 0x000ef00000000800 */
[----:B------:R-:W4:Y:S01]  /*0060*/  S2UR UR8, SR_CgaCtaId ;  /* 0x00000000000879c3 */ /* 0x000f220000008800 */
[----:B-1----:R-:W-:-:S05]  /*0070*/  VIADD R0, R19, 0x3f ;  /* 0x0000003f13007836 */ /* 0x002fca0000000000 */
[----:B------:R-:W-:Y:S01]  /*0080*/  SHF.R.S32.HI R3, RZ, 0x1f, R0 ;  /* 0x0000001fff037819 */ /* 0x000fe20000011400 */
[----:B---3--:R-:W-:-:S03]  /*0090*/  VIADD R56, R56, 0x1f ;  /* 0x0000001f38387836 */ /* 0x008fc60000000000 */
[----:B------:R-:W-:Y:S02]  /*00a0*/  LEA.HI R3, R3, R0, RZ, 0x6 ;  /* 0x0000000003037211 */ /* 0x000fe400078f30ff */
[----:B--2---:R-:W-:Y:S02]  /*00b0*/  IABS R8, R5 ;  /* 0x0000000500087213 */ /* 0x004fe40000000000 */
[----:B------:R-:W-:-:S05]  /*00c0*/  SHF.R.S32.HI R3, RZ, 0x6, R3 ;  /* 0x00000006ff037819 */ /* 0x000fca0000011403 */
[----:B------:R-:W-:-:S05]  /*00d0*/  IMAD.SHL.U32 R4, R3, 0x8, RZ ;  /* 0x0000000803047824 */ /* 0x000fca00078e00ff */
[-C--:B------:R-:W-:Y:S02]  /*00e0*/  IABS R7, R4.reuse ;  /* 0x0000000400077213 */ /* 0x080fe40000000000 */
[----:B------:R-:W-:Y:S02]  /*00f0*/  IABS R10, R4 ;  /* 0x00000004000a7213 */ /* 0x000fe40000000000 */
[----:B------:R-:W1:Y:S08]  /*0100*/  I2F.RP R0, R7 ;  /* 0x0000000700007306 */ /* 0x000e700000209400 */
[----:B-1----:R-:W1:Y:S02]  /*0110*/  MUFU.RCP R0, R0 ;  /* 0x0000000000007308 */ /* 0x002e640000001000 */
[----:B-1----:R-:W-:-:S02]  /*0120*/  VIADD R2, R0, 0xffffffe ;  /* 0x0ffffffe00027836 */ /* 0x002fc40000000000 */
[----:B------:R-:W-:-:S04]  /*0130*/  IMAD.MOV R0, RZ, RZ, -R10 ;  /* 0x000000ffff007224 */ /* 0x000fc800078e0a0a */
[----:B------:R1:W2:Y:S02]  /*0140*/  F2I.FTZ.U32.TRUNC.NTZ R3, R2 ;  /* 0x0000000200037305 */ /* 0x0002a4000021f000 */
[----:B-1----:R-:W-:Y:S02]  /*0150*/  IMAD.MOV.U32 R2, RZ, RZ, RZ ;  /* 0x000000ffff027224 */ /* 0x002fe400078e00ff */
[----:B--2---:R-:W-:-:S04]  /*0160*/  IMAD.MOV R6, RZ, RZ, -R3 ;  /* 0x000000ffff067224 */ /* 0x004fc800078e0a03 */
[----:B------:R-:W-:Y:S02]  /*0170*/  IMAD R9, R6, R7, RZ ;  /* 0x0000000706097224 */ /* 0x000fe400078e02ff */
[----:B------:R-:W-:Y:S02]  /*0180*/  IMAD.MOV.U32 R6, RZ, RZ, R8 ;  /* 0x000000ffff067224 */ /* 0x000fe400078e0008 */
[----:B------:R-:W-:-:S06]  /*0190*/  IMAD.HI.U32 R3, R3, R9, R2 ;  /* 0x0000000903037227 */ /* 0x000fcc00078e0002 */
[----:B------:R-:W-:-:S04]  /*01a0*/  IMAD.HI.U32 R3, R3, R6, RZ ;  /* 0x0000000603037227 */ /* 0x000fc800078e00ff */
[----:B------:R-:W-:-:S05]  /*01b0*/  IMAD R0, R3, R0, R6 ;  /* 0x0000000003007224 */ /* 0x000fca00078e0206 */
[----:B------:R-:W-:-:S13]  /*01c0*/  ISETP.GT.U32.AND P1, PT, R7, R0, PT ;  /* 0x000000000700720c */ /* 0x000fda0003f24070 */
[----:B------:R-:W-:Y:S02]  /*01d0*/  @!P1 IMAD.IADD R0, R0, 0x1, -R7 ;  /* 0x0000000100009824 */ /* 0x000fe400078e0a07 */
[----:B------:R-:W-:Y:S01]  /*01e0*/  @!P1 VIADD R3, R3, 0x1 ;  /* 0x0000000103039836 */ /* 0x000fe20000000000 */
[----:B------:R-:W-:Y:S02]  /*01f0*/  ISETP.NE.AND P1, PT, R4, RZ, PT ;  /* 0x000000ff0400720c */ /* 0x000fe40003f25270 */
[----:B------:R-:W-:Y:S02]  /*0200*/  ISETP.GE.U32.AND P0, PT, R0, R7, PT ;  /* 0x000000070000720c */ /* 0x000fe40003f06070 */
[----:B------:R-:W-:-:S04]  /*0210*/  LOP3.LUT R0, R5, R4, RZ, 0x3c, !PT ;  /* 0x0000000405007212 */ /* 0x000fc800078e3cff */
[----:B------:R-:W-:Y:S01]  /*0220*/  ISETP.GE.AND P2, PT, R0, RZ, PT ;  /* 0x000000ff0000720c */ /* 0x000fe20003f46270 */
[----:B------:R-:W-:-:S06]  /*0230*/  VIADD R0, R18, 0x3f ;  /* 0x0000003f12007836 */ /* 0x000fcc0000000000 */
[----:B------:R-:W-:-:S04]  /*0240*/  @P0 VIADD R3, R3, 0x1 ;  /* 0x0000000103030836 */ /* 0x000fc80000000000 */
[----:B------:R-:W-:Y:S01]  /*0250*/  IMAD.MOV.U32 R2, RZ, RZ, R3 ;  /* 0x000000ffff027224 */ /* 0x000fe200078e0003 */
[----:B------:R-:W-:-:S03]  /*0260*/  SHF.R.S32.HI R3, RZ, 0x1f, R0 ;  /* 0x0000001fff037819 */ /* 0x000fc60000011400 */
[----:B------:R-:W-:Y:S01]  /*0270*/  @!P2 IMAD.MOV R2, RZ, RZ, -R2 ;  /* 0x000000ffff02a224 */ /* 0x000fe200078e0a02 */
[----:B------:R-:W-:Y:S02]  /*0280*/  @!P1 LOP3.LUT R2, RZ, R4, RZ, 0x33, !PT ;  /* 0x00000004ff029212 */ /* 0x000fe400078e33ff */
[----:B------:R-:W-:-:S03]  /*0290*/  LEA.HI R3, R3, R0, RZ, 0x6 ;  /* 0x0000000003037211 */ /* 0x000fc600078f30ff */
[----:B------:R-:W-:Y:S02]  /*02a0*/  IMAD.SHL.U32 R6, R2, 0x8, RZ ;  /* 0x0000000802067824 */ /* 0x000fe400078e00ff */
[----:B------:R-:W-:-:S03]  /*02b0*/  IMAD.MOV R2, RZ, RZ, -R2 ;  /* 0x000000ffff027224 */ /* 0x000fc600078e0a02 */
[----:B------:R-:W-:Y:S01]  /*02c0*/  LEA.HI.SX32 R3, R3, -R6, 0x1a ;  /* 0x8000000603037211 */ /* 0x000fe200078fd2ff */
[----:B------:R-:W-:-:S03]  /*02d0*/  IMAD R11, R4, R2, R5 ;  /* 0x00000002040b7224 */ /* 0x000fc600078e0205 */
[----:B------:R-:W-:-:S04]  /*02e0*/  VIMNMX R8, R3, 0x8, PT ;  /* 0x0000000803087848 */ /* 0x000fc80003fe0100 */
[-C--:B------:R-:W-:Y:S02]  /*02f0*/  IABS R7, R8.reuse ;  /* 0x0000000800077213 */ /* 0x080fe40000000000 */
[----:B------:R-:W-:Y:S02]  /*0300*/  IABS R4, R8 ;  /* 0x0000000800047213 */ /* 0x000fe40000000000 */
[----:B------:R-:W1:Y:S01]  /*0310*/  I2F.RP R0, R7 ;  /* 0x0000000700007306 */ /* 0x000e620000209400 */
[C---:B------:R-:W-:Y:S02]  /*0320*/  R2UR UR5, R8.reuse ;  /* 0x00000000080572ca */ /* 0x040fe400000e0000 */
[----:B------:R-:W-:-:S11]  /*0330*/  R2UR UR6, R8 ;  /* 0x00000000080672ca */ /* 0x000fd600000e0000 */
[----:B------:R-:W-:Y:S01]  /*0340*/  UISETP.NE.AND UP0, UPT, UR5, URZ, UPT ;  /* 0x0000003f0500728c */ /* 0x000fe2000bf05270 */
[----:B-1----:R-:W1:Y:S02]  /*0350*/  MUFU.RCP R0, R0 ;  /* 0x0000000000007308 */ /* 0x002e640000001000 */
[----:B-1----:R-:W-:Y:S02]  /*0360*/  VIADD R3, R0, 0xffffffe ;  /* 0x0ffffffe00037836 */ /* 0x002fe40000000000 */
[----:B------:R-:W-:-:S04]  /*0370*/  IMAD.MOV R0, RZ, RZ, -R4 ;  /* 0x000000ffff007224 */ /* 0x000fc800078e0a04 */
[----:B------:R-:W1:Y:S02]  /*0380*/  F2I.FTZ.U32.TRUNC.NTZ R3, R3 ;  /* 0x0000000300037305 */ /* 0x000e64000021f000 */
[----:B-1----:R-:W-:-:S04]  /*0390*/  IMAD.MOV R9, RZ, RZ, -R3 ;  /* 0x000000ffff097224 */ /* 0x002fc800078e0a03 */
[----:B------:R-:W-:Y:S01]  /*03a0*/  IMAD.MOV.U32 R2, RZ, RZ, R9 ;  /* 0x000000ffff027224 */ /* 0x000fe200078e0009 */
[----:B------:R-:W-:-:S03]  /*03b0*/  IABS R9, R11 ;  /* 0x0000000b00097213 */ /* 0x000fc60000000000 */
[----:B------:R-:W-:Y:S02]  /*03c0*/  IMAD R5, R2, R7, RZ ;  /* 0x0000000702057224 */ /* 0x000fe400078e02ff */
[----:B------:R-:W-:-:S04]  /*03d0*/  IMAD.MOV.U32 R2, RZ, RZ, RZ ;  /* 0x000000ffff027224 */ /* 0x000fc800078e00ff */
[----:B------:R-:W-:-:S06]  /*03e0*/  IMAD.HI.U32 R2, R3, R5, R2 ;  /* 0x0000000503027227 */ /* 0x000fcc00078e0002 */
[----:B------:R-:W-:-:S04]  /*03f0*/  IMAD.HI.U32 R2, R2, R9, RZ ;  /* 0x0000000902027227 */ /* 0x000fc800078e00ff */
[----:B------:R-:W-:-:S05]  /*0400*/  IMAD R0, R2, R0, R9 ;  /* 0x0000000002007224 */ /* 0x000fca00078e0209 */
[----:B------:R-:W-:-:S13]  /*0410*/  ISETP.GT.U32.AND P1, PT, R7, R0, PT ;  /* 0x000000000700720c */ /* 0x000fda0003f24070 */
[----:B------:R-:W-:Y:S02]  /*0420*/  @!P1 IMAD.IADD R0, R0, 0x1, -R7 ;  /* 0x0000000100009824 */ /* 0x000fe400078e0a07 */
[----:B------:R-:W-:-:S03]  /*0430*/  @!P1 VIADD R2, R2, 0x1 ;  /* 0x0000000102029836 */ /* 0x000fc60000000000 */
[----:B------:R-:W-:Y:S02]  /*0440*/  ISETP.GE.U32.AND P0, PT, R0, R7, PT ;  /* 0x000000070000720c */ /* 0x000fe40003f06070 */
[----:B------:R-:W-:-:S04]  /*0450*/  LOP3.LUT R0, R11, R8, RZ, 0x3c, !PT ;  /* 0x000000080b007212 */ /* 0x000fc800078e3cff */
[----:B------:R-:W-:Y:S02]  /*0460*/  ISETP.GE.AND P2, PT, R0, RZ, PT ;  /* 0x000000ff0000720c */ /* 0x000fe40003f46270 */
[----:B------:R-:W1:Y:S05]  /*0470*/  S2R R0, SR_TID.X ;  /* 0x0000000000007919 */ /* 0x000e6a0000002100 */
[----:B------:R-:W-:Y:S01]  /*0480*/  @P0 VIADD R2, R2, 0x1 ;  /* 0x0000000102020836 */ /* 0x000fe20000000000 */
[----:B------:R-:W-:-:S05]  /*0490*/  ISETP.GT.AND P0, PT, R56, 0x1f, PT ;  /* 0x0000001f3800780c */ /* 0x000fca0003f04270 */
[----:B------:R-:W-:-:S05]  /*04a0*/  @!P2 IMAD.MOV R2, RZ, RZ, -R2 ;  /* 0x000000ffff02a224 */ /* 0x000fca00078e0a02 */
[----:B------:R-:W-:-:S09]  /*04b0*/  R2UR UR4, R2 ;  /* 0x00000000020472ca */ /* 0x000fd200000e0000 */
[----:B------:R-:W-:-:S04]  /*04c0*/  @!UP0 ULOP3.LUT UR4, URZ, UR6, URZ, 0x33, !UPT ;  /* 0x000000063f048292 */ /* 0x000fc8000f8e333f */
[----:B------:R-:W-:Y:S02]  /*04d0*/  UIADD3 UR5, -UR4, URZ, URZ ;  /* 0x0000003f04057290 */ /* 0x000fe4000fffe13f */
[----:B------:R-:W-:Y:S01]  /*04e0*/  USHF.L.U32 UR9, UR4, 0x6, URZ ;  /* 0x0000000604097899 */ /* 0x000fe2000800063f */
[----:B-1----:R-:W-:Y:S02]  /*04f0*/  SHF.R.U32.HI R4, RZ, 0x6, R0 ;  /* 0x00000006ff047819 */ /* 0x002fe40000011600 */
[----:B------:R-:W-:Y:S01]  /*0500*/  LOP3.LUT R3, R0, 0x3f, RZ, 0xc0, !PT ;  /* 0x0000003f00037812 */ /* 0x000fe200078ec0ff */
[----:B------:R-:W-:Y:S01]  /*0510*/  IMAD R2, R8, UR5, R11 ;  /* 0x0000000508027c24 */ /* 0x000fe2000f8e020b */
[----:B------:R-:W-:Y:S01]  /*0520*/  UMOV UR5, 0x400 ;  /* 0x0000040000057882 */ /* 0x000fe20000000000 */
[----:B------:R-:W-:Y:S01]  /*0530*/  SGXT.U32 R4, R4, 0x2 ;  /* 0x000000020404781a */ /* 0x000fe20000000000 */
[----:B----4-:R-:W-:Y:S01]  /*0540*/  ULEA UR8, UR8, UR5, 0x18 ;  /* 0x0000000508087291 */ /* 0x010fe2000f8ec03f */
[----:B------:R-:W-:Y:S01]  /*0550*/  IMAD.IADD R2, R6, 0x1, R2 ;  /* 0x0000000106027824 */ /* 0x000fe200078e0202 */
[----:B------:R-:W-:-:S02]  /*0560*/  LEA.HI R5, R0, 0x1c, RZ, 0x1a ;  /* 0x0000001c00057811 */ /* 0x000fc400078fd0ff */
[----:B------:R-:W-:Y:S01]  /*0570*/  LOP3.LUT R6, R4, 0x4, RZ, 0xfc, !PT ;  /* 0x0000000404067812 */ /* 0x000fe200078efcff */
[----:B------:R-:W-:Y:S01]  /*0580*/  IMAD R2, R2, 0x40, R3 ;  /* 0x0000004002027824 */ /* 0x000fe200078e0203 */
[----:B------:R-:W-:Y:S02]  /*0590*/  LEA.HI R3, R0, 0xc, RZ, 0x1a ;  /* 0x0000000c00037811 */ /* 0x000fe400078fd0ff */
[C---:B------:R-:W-:Y:S02]  /*05a0*/  LOP3.LUT R7, R4.reuse, 0x8, RZ, 0xfc, !PT ;  /* 0x0000000804077812 */ /* 0x040fe400078efcff */
[C---:B------:R-:W-:Y:S02]  /*05b0*/  LOP3.LUT R8, R4.reuse, 0x10, RZ, 0xfc, !PT ;  /* 0x0000001004087812 */ /* 0x040fe400078efcff */
[C---:B------:R-:W-:Y:S02]  /*05c0*/  LOP3.LUT R9, R4.reuse, 0x14, RZ, 0xfc, !PT ;  /* 0x0000001404097812 */ /* 0x040fe400078efcff */
[----:B------:R-:W-:Y:S01]  /*05d0*/  LOP3.LUT R10, R4, 0x18, RZ, 0xfc, !PT ;  /* 0x00000018040a7812 */ /* 0x000fe200078efcff */
[----:B0-----:R-:W-:Y:S06]  /*05e0*/  @P0 BRA `(.L_x_0) ;  /* 0x0000000000280947 */ /* 0x001fec0003800000 */
[----:B------:R-:W-:Y:S02]  /*05f0*/  LOP3.LUT R11, R0, 0x80, RZ, 0xc0, !PT ;  /* 0x00000080000b7812 */ /* 0x000fe400078ec0ff */
[----:B------:R-:W-:Y:S02]  /*0600*/  CS2R R24, SRZ ;  /* 0x0000000000187805 */ /* 0x000fe4000001ff00 */
[----:B------:R-:W-:Y:S02]  /*0610*/  CS2R R26, SRZ ;  /* 0x00000000001a7805 */ /* 0x000fe4000001ff00 */
[----:B------:R-:W-:Y:S02]  /*0620*/  CS2R R28, SRZ ;  /* 0x00000000001c7805 */ /* 0x000fe4000001ff00 */
[----:B------:R-:W-:Y:S02]  /*0630*/  CS2R R30, SRZ ;  /* 0x00000000001e7805 */ /* 0x000fe4000001ff00 */
[----:B------:R-:W-:-:S02]  /*0640*/  CS2R R32, SRZ ;  /* 0x0000000000207805 */ /* 0x000fc4000001ff00 */
[----:B------:R-:W-:Y:S02]  /*0650*/  CS2R R34, SRZ ;  /* 0x0000000000227805 */ /* 0x000fe4000001ff00 */
[----:B------:R-:W-:Y:S02]  /*0660*/  CS2R R36, SRZ ;  /* 0x0000000000247805 */ /* 0x000fe4000001ff00 */
[----:B------:R-:W-:Y:S01]  /*0670*/  CS2R R38, SRZ ;  /* 0x0000000000267805 */ /* 0x000fe2000001ff00 */
[----:B------:R-:W-:Y:S06]  /*0680*/  BRA `(.L_x_1) ;  /* 0x0000001400787947 */ /* 0x000fec0003800000 */
.L_x_0:
[----:B------:R-:W-:Y:S02]  /*0690*/  IABS R12, R18 ;  /* 0x00000012000c7213 */ /* 0x000fe40000000000 */
[----:B------:R-:W-:Y:S02]  /*06a0*/  CS2R R34, SRZ ;  /* 0x0000000000227805 */ /* 0x000fe4000001ff00 */
[----:B------:R-:W-:Y:S02]  /*06b0*/  IABS R11, R19 ;  /* 0x00000013000b7213 */ /* 0x000fe40000000000 */
[----:B------:R-:W-:Y:S01]  /*06c0*/  CS2R R36, SRZ ;  /* 0x0000000000247805 */ /* 0x000fe2000001ff00 */
[----:B------:R-:W0:Y:S01]  /*06d0*/  I2F.RP R20, R12 ;  /* 0x0000000c00147306 */ /* 0x000e220000209400 */
[----:B------:R-:W-:Y:S02]  /*06e0*/  SHF.R.U32.HI R15, RZ, 0x5, R0 ;  /* 0x00000005ff0f7819 */ /* 0x000fe40000011600 */
[----:B------:R-:W-:-:S02]  /*06f0*/  CS2R R38, SRZ ;  /* 0x0000000000267805 */ /* 0x000fc4000001ff00 */
[----:B------:R-:W-:Y:S02]  /*0700*/  IABS R22, R2 ;  /* 0x0000000200167213 */ /* 0x000fe40000000000 */
[----:B------:R-:W-:Y:S02]  /*0710*/  R2UR UR13, R15 ;  /* 0x000000000f0d72ca */ /* 0x000fe400000e0000 */
[----:B------:R-:W-:Y:S01]  /*0720*/  LOP3.LUT R43, R0, 0x1f, RZ, 0xc0, !PT ;  /* 0x0000001f002b7812 */ /* 0x000fe200078ec0ff */
[----:B------:R-:W1:Y:S08]  /*0730*/  I2F.RP R13, R11 ;  /* 0x0000000b000d7306 */ /* 0x000e700000209400 */
[----:B0-----:R-:W0:Y:S02]  /*0740*/  MUFU.RCP R20, R20 ;  /* 0x0000001400147308 */ /* 0x001e240000001000 */
[----:B------:R-:W-:-:S02]  /*0750*/  UIADD3 UR4, UR9, UR13, URZ ;  /* 0x0000000d09047290 */ /* 0x000fc4000fffe03f */
[----:B------:R-:W-:Y:S02]  /*0760*/  ULOP3.LUT UR17, UR9, 0x7, UR13, 0xf8, !UPT ;  /* 0x0000000709117892 */ /* 0x000fe4000f8ef80d */
[----:B------:R-:W-:Y:S02]  /*0770*/  UIADD3 UR5, UR4, 0x38, URZ ;  /* 0x0000003804057890 */ /* 0x000fe4000fffe03f */
[----:B-1----:R-:W1:Y:S01]  /*0780*/  MUFU.RCP R13, R13 ;  /* 0x0000000d000d7308 */ /* 0x002e620000001000 */
[----:B------:R-:W-:Y:S02]  /*0790*/  ULOP3.LUT UR6, UR17, 0x30, URZ, 0xfc, !UPT ;  /* 0x0000003011067892 */ /* 0x000fe4000f8efc3f */
[----:B------:R-:W-:Y:S02]  /*07a0*/  ULOP3.LUT UR7, UR17, 0x28, URZ, 0xfc, !UPT ;  /* 0x0000002811077892 */ /* 0x000fe4000f8efc3f */
[----:B------:R-:W-:Y:S02]  /*07b0*/  ULOP3.LUT UR14, UR17, 0x20, URZ, 0xfc, !UPT ;  /* 0x00000020110e7892 */ /* 0x000fe4000f8efc3f */
[----:B------:R-:W-:Y:S01]  /*07c0*/  UIADD3 UR4, UR4, 0x18, URZ ;  /* 0x0000001804047890 */ /* 0x000fe2000fffe03f */
[----:B0-----:R-:W-:Y:S01]  /*07d0*/  VIADD R16, R20, 0xffffffe ;  /* 0x0ffffffe14107836 */ /* 0x001fe20000000000 */
[----:B------:R-:W-:-:S02]  /*07e0*/  ULOP3.LUT UR15, UR17, 0x10, URZ, 0xfc, !UPT ;  /* 0x00000010110f7892 */ /* 0x000fc4000f8efc3f */
[----:B------:R-:W-:Y:S01]  /*07f0*/  ULOP3.LUT UR16, UR17, 0x8, URZ, 0xfc, !UPT ;  /* 0x0000000811107892 */ /* 0x000fe2000f8efc3f */
[----:B------:R0:W2:Y:S01]  /*0800*/  F2I.FTZ.U32.TRUNC.NTZ R17, R16 ;  /* 0x0000001000117305 */ /* 0x0000a2000021f000 */
[----:B-1----:R-:W-:-:S07]  /*0810*/  VIADD R14, R13, 0xffffffe ;  /* 0x0ffffffe0d0e7836 */ /* 0x002fce0000000000 */
[----:B------:R1:W3:Y:S01]  /*0820*/  F2I.FTZ.U32.TRUNC.NTZ R15, R14 ;  /* 0x0000000e000f7305 */ /* 0x0002e2000021f000 */
[----:B0-----:R-:W-:Y:S02]  /*0830*/  IMAD.MOV.U32 R16, RZ, RZ, RZ ;  /* 0x000000ffff107224 */ /* 0x001fe400078e00ff */
[----:B--2---:R-:W-:Y:S02]  /*0840*/  IMAD.MOV R21, RZ, RZ, -R17 ;  /* 0x000000ffff157224 */ /* 0x004fe400078e0a11 */
[----:B-1----:R-:W-:Y:S02]  /*0850*/  IMAD.U32 R14, RZ, RZ, UR5 ;  /* 0x00000005ff0e7e24 */ /* 0x002fe4000f8e00ff */
[----:B------:R-:W-:Y:S02]  /*0860*/  IMAD R13, R21, R12, RZ ;  /* 0x0000000c150d7224 */ /* 0x000fe400078e02ff */
[----:B---3--:R-:W-:Y:S02]  /*0870*/  IMAD.MOV R20, RZ, RZ, -R15 ;  /* 0x000000ffff147224 */ /* 0x008fe400078e0a0f */
[----:B------:R-:W-:-:S04]  /*0880*/  IMAD.HI.U32 R16, R17, R13, R16 ;  /* 0x0000000d11107227 */ /* 0x000fc800078e0010 */
[----:B------:R-:W-:Y:S01]  /*0890*/  IMAD R13, R20, R11, RZ ;  /* 0x0000000b140d7224 */ /* 0x000fe200078e02ff */
[----:B------:R-:W-:Y:S01]  /*08a0*/  IABS R20, R14 ;  /* 0x0000000e00147213 */ /* 0x000fe20000000000 */
[----:B------:R-:W-:Y:S02]  /*08b0*/  IMAD.MOV.U32 R14, RZ, RZ, RZ ;  /* 0x000000ffff0e7224 */ /* 0x000fe400078e00ff */
[----:B------:R-:W-:Y:S02]  /*08c0*/  IMAD.MOV.U32 R17, RZ, RZ, R22 ;  /* 0x000000ffff117224 */ /* 0x000fe400078e0016 */
[----:B------:R-:W-:-:S04]  /*08d0*/  IMAD.HI.U32 R14, R15, R13, R14 ;  /* 0x0000000d0f0e7227 */ /* 0x000fc800078e000e */
[----:B------:R-:W-:Y:S02]  /*08e0*/  IMAD.U32 R13, RZ, RZ, UR6 ;  /* 0x00000006ff0d7e24 */ /* 0x000fe4000f8e00ff */
[----:B------:R-:W-:Y:S02]  /*08f0*/  IMAD.MOV.U32 R15, RZ, RZ, R20 ;  /* 0x000000ffff0f7224 */ /* 0x000fe400078e0014 */
[----:B------:R-:W-:Y:S01]  /*0900*/  IMAD.U32 R20, RZ, RZ, UR7 ;  /* 0x00000007ff147e24 */ /* 0x000fe2000f8e00ff */
[----:B------:R-:W-:Y:S01]  /*0910*/  IABS R22, R13 ;  /* 0x0000000d00167213 */ /* 0x000fe20000000000 */
[----:B------:R-:W-:-:S03]  /*0920*/  IMAD.HI.U32 R16, R16, R17, RZ ;  /* 0x0000001110107227 */ /* 0x000fc600078e00ff */
[----:B------:R-:W-:Y:S01]  /*0930*/  IABS R23, R20 ;  /* 0x0000001400177213 */ /* 0x000fe20000000000 */
[----:B------:R-:W-:-:S04]  /*0940*/  IMAD.HI.U32 R13, R14, R15, RZ ;  /* 0x0000000f0e0d7227 */ /* 0x000fc800078e00ff */
[----:B------:R-:W-:Y:S02]  /*0950*/  IMAD.MOV R21, RZ, RZ, -R16 ;  /* 0x000000ffff157224 */ /* 0x000fe400078e0a10 */
[----:B------:R-:W-:Y:S02]  /*0960*/  IMAD.MOV.U32 R20, RZ, RZ, R22 ;  /* 0x000000ffff147224 */ /* 0x000fe400078e0016 */
[----:B------:R-:W-:Y:S02]  /*0970*/  IMAD.MOV R16, RZ, RZ, -R13 ;  /* 0x000000ffff107224 */ /* 0x000fe400078e0a0d */
[----:B------:R-:W-:Y:S02]  /*0980*/  IMAD.MOV.U32 R22, RZ, RZ, R23 ;  /* 0x000000ffff167224 */ /* 0x000fe400078e0017 */
[----:B------:R-:W-:Y:S02]  /*0990*/  IMAD R17, R12, R21, R17 ;  /* 0x000000150c117224 */ /* 0x000fe400078e0211 */
[----:B------:R-:W-:-:S02]  /*09a0*/  IMAD R16, R11, R16, R15 ;  /* 0x000000100b107224 */ /* 0x000fc400078e020f */
[----:B------:R-:W-:Y:S01]  /*09b0*/  IMAD.U32 R21, RZ, RZ, UR14 ;  /* 0x0000000eff157e24 */ /* 0x000fe2000f8e00ff */
[----:B------:R-:W-:Y:S01]  /*09c0*/  ISETP.GT.U32.AND P0, PT, R12, R17, PT ;  /* 0x000000110c00720c */ /* 0x000fe20003f04070 */
[C---:B------:R-:W-:Y:S01]  /*09d0*/  IMAD.HI.U32 R15, R14.reuse, R22, RZ ;  /* 0x000000160e0f7227 */ /* 0x040fe200078e00ff */
[----:B------:R-:W-:Y:S02]  /*09e0*/  ISETP.GT.U32.AND P3, PT, R11, R16, PT ;  /* 0x000000100b00720c */ /* 0x000fe40003f64070 */
[----:B------:R-:W-:Y:S01]  /*09f0*/  IABS R24, R21 ;  /* 0x0000001500187213 */ /* 0x000fe20000000000 */
[----:B------:R-:W-:-:S04]  /*0a00*/  IMAD.HI.U32 R13, R14, R20, RZ ;  /* 0x000000140e0d7227 */ /* 0x000fc800078e00ff */
[----:B------:R-:W-:Y:S02]  /*0a10*/  IMAD.MOV R15, RZ, RZ, -R15 ;  /* 0x000000ffff0f7224 */ /* 0x000fe400078e0a0f */
[----:B------:R-:W-:Y:S02]  /*0a20*/  IMAD.U32 R21, RZ, RZ, UR4 ;  /* 0x00000004ff157e24 */ /* 0x000fe4000f8e00ff */
[----:B------:R-:W-:Y:S02]  /*0a30*/  IMAD.MOV R13, RZ, RZ, -R13 ;  /* 0x000000ffff0d7224 */ /* 0x000fe400078e0a0d */
[C---:B------:R-:W-:Y:S01]  /*0a40*/  IMAD R22, R11.reuse, R15, R22 ;  /* 0x0000000f0b167224 */ /* 0x040fe200078e0216 */
[----:B------:R-:W-:Y:S01]  /*0a50*/  IABS R26, R21 ;  /* 0x00000015001a7213 */ /* 0x000fe20000000000 */
[----:B------:R-:W-:Y:S02]  /*0a60*/  IMAD.U32 R15, RZ, RZ, UR15 ;  /* 0x0000000fff0f7e24 */ /* 0x000fe4000f8e00ff */
[C---:B------:R-:W-:Y:S01]  /*0a70*/  IMAD R20, R11.reuse, R13, R20 ;  /* 0x0000000d0b147224 */ /* 0x040fe200078e0214 */
[----:B------:R-:W-:Y:S01]  /*0a80*/  ISETP.GT.U32.AND P4, PT, R11, R22, PT ;  /* 0x000000160b00720c */ /* 0x000fe20003f84070 */
[----:B------:R-:W-:Y:S01]  /*0a90*/  IMAD.HI.U32 R13, R14, R24, RZ ;  /* 0x000000180e0d7227 */ /* 0x000fe200078e00ff */
[----:B------:R-:W-:-:S02]  /*0aa0*/  IABS R25, R15 ;  /* 0x0000000f00197213 */ /* 0x000fc40000000000 */
[----:B------:R-:W-:Y:S01]  /*0ab0*/  ISETP.GT.U32.AND P6, PT, R11, R20, PT ;  /* 0x000000140b00720c */ /* 0x000fe20003fc4070 */
[----:B------:R-:W-:Y:S02]  /*0ac0*/  IMAD.U32 R21, RZ, RZ, UR16 ;  /* 0x00000010ff157e24 */ /* 0x000fe4000f8e00ff */
[----:B------:R-:W-:Y:S02]  /*0ad0*/  IMAD.MOV R15, RZ, RZ, -R13 ;  /* 0x000000ffff0f7224 */ /* 0x000fe400078e0a0d */
[----:B------:R-:W-:Y:S01]  /*0ae0*/  IMAD.U32 R23, RZ, RZ, UR17 ;  /* 0x00000011ff177e24 */ /* 0x000fe2000f8e00ff */
[----:B------:R-:W-:Y:S01]  /*0af0*/  IABS R27, R21 ;  /* 0x00000015001b7213 */ /* 0x000fe20000000000 */
[----:B------:R-:W-:-:S04]  /*0b00*/  IMAD.HI.U32 R13, R14, R26, RZ ;  /* 0x0000001a0e0d7227 */ /* 0x000fc800078e00ff */
[----:B------:R-:W-:Y:S01]  /*0b10*/  IMAD.MOV.U32 R21, RZ, RZ, R25 ;  /* 0x000000ffff157224 */ /* 0x000fe200078e0019 */
[----:B------:R-:W-:Y:S01]  /*0b20*/  IABS R25, R23 ;  /* 0x0000001700197213 */ /* 0x000fe20000000000 */
[C---:B------:R-:W-:Y:S02]  /*0b30*/  IMAD R24, R11.reuse, R15, R24 ;  /* 0x0000000f0b187224 */ /* 0x040fe400078e0218 */
[----:B------:R-:W-:Y:S02]  /*0b40*/  IMAD.MOV R15, RZ, RZ, -R13 ;  /* 0x000000ffff0f7224 */ /* 0x000fe400078e0a0d */
[----:B------:R-:W-:Y:S01]  /*0b50*/  IMAD.MOV.U32 R23, RZ, RZ, R27 ;  /* 0x000000ffff177224 */ /* 0x000fe200078e001b */
[----:B------:R-:W-:Y:S01]  /*0b60*/  ISETP.GT.U32.AND P1, PT, R11, R24, PT ;  /* 0x000000180b00720c */ /* 0x000fe20003f24070 */
[----:B------:R-:W-:-:S04]  /*0b70*/  IMAD.HI.U32 R13, R14, R21, RZ ;  /* 0x000000150e0d7227 */ /* 0x000fc800078e00ff */
[----:B------:R-:W-:Y:S02]  /*0b80*/  IMAD R26, R11, R15, R26 ;  /* 0x0000000f0b1a7224 */ /* 0x000fe400078e021a */
[----:B------:R-:W-:-:S03]  /*0b90*/  IMAD.HI.U32 R15, R14, R23, RZ ;  /* 0x000000170e0f7227 */ /* 0x000fc600078e00ff */
[----:B------:R-:W-:Y:S01]  /*0ba0*/  ISETP.GT.U32.AND P5, PT, R11, R26, PT ;  /* 0x0000001a0b00720c */ /* 0x000fe20003fa4070 */
[----:B------:R-:W-:Y:S02]  /*0bb0*/  IMAD.MOV R28, RZ, RZ, -R13 ;  /* 0x000000ffff1c7224 */ /* 0x000fe400078e0a0d */
[----:B------:R-:W-:Y:S01]  /*0bc0*/  IMAD.MOV R30, RZ, RZ, -R15 ;  /* 0x000000ffff1e7224 */ /* 0x000fe200078e0a0f */
[----:B------:R-:W-:Y:S01]  /*0bd0*/  SHF.R.S32.HI R15, RZ, 0x2, R0 ;  /* 0x00000002ff0f7819 */ /* 0x000fe20000011400 */
[----:B------:R-:W-:-:S03]  /*0be0*/  IMAD.HI.U32 R13, R14, R25, RZ ;  /* 0x000000190e0d7227 */ /* 0x000fc600078e00ff */
[----:B------:R-:W-:Y:S01]  /*0bf0*/  SGXT R15, R15, 0x1 ;  /* 0x000000010f0f781a */ /* 0x000fe20000000200 */
[----:B------:R-:W-:Y:S02]  /*0c00*/  @!P0 IMAD.IADD R17, R17, 0x1, -R12 ;  /* 0x0000000111118824 */ /* 0x000fe400078e0a0c */
[C---:B------:R-:W-:Y:S02]  /*0c10*/  IMAD R14, R11.reuse, R28, R21 ;  /* 0x0000001c0b0e7224 */ /* 0x040fe400078e0215 */
[C---:B------:R-:W-:Y:S01]  /*0c20*/  IMAD R28, R11.reuse, R30, R23 ;  /* 0x0000001e0b1c7224 */ /* 0x040fe200078e0217 */
[----:B------:R-:W-:Y:S01]  /*0c30*/  ISETP.GT.U32.AND P0, PT, R12, R17, PT ;  /* 0x000000110c00720c */ /* 0x000fe20003f04070 */
[----:B------:R-:W-:Y:S01]  /*0c40*/  @!P3 IMAD.IADD R16, R16, 0x1, -R11 ;  /* 0x000000011010b824 */ /* 0x000fe200078e0a0b */
[C---:B------:R-:W-:Y:S01]  /*0c50*/  ISETP.GT.U32.AND P2, PT, R11.reuse, R14, PT ;  /* 0x0000000e0b00720c */ /* 0x040fe20003f44070 */
[----:B------:R-:W-:Y:S01]  /*0c60*/  IMAD.MOV R32, RZ, RZ, -R13 ;  /* 0x000000ffff207224 */ /* 0x000fe200078e0a0d */
[C---:B------:R-:W-:Y:S01]  /*0c70*/  ISETP.GT.U32.AND P3, PT, R11.reuse, R28, PT ;  /* 0x0000001c0b00720c */ /* 0x040fe20003f64070 */
[----:B------:R-:W-:Y:S01]  /*0c80*/  @!P6 IMAD.IADD R20, R20, 0x1, -R11 ;  /* 0x000000011414e824 */ /* 0x000fe200078e0a0b */
[----:B------:R-:W-:Y:S01]  /*0c90*/  SHF.R.S32.HI R13, RZ, 0x1f, R56 ;  /* 0x0000001fff0d7819 */ /* 0x000fe20000011438 */
[C---:B------:R-:W-:Y:S01]  /*0ca0*/  IMAD R30, R11.reuse, R32, R25 ;  /* 0x000000200b1e7224 */ /* 0x040fe200078e0219 */
[----:B------:R-:W-:Y:S01]  /*0cb0*/  CS2R R32, SRZ ;  /* 0x0000000000207805 */ /* 0x000fe2000001ff00 */
[--C-:B------:R-:W-:Y:S01]  /*0cc0*/  @!P1 IMAD.IADD R24, R24, 0x1, -R11.reuse ;  /* 0x0000000118189824 */ /* 0x100fe200078e0a0b */
[----:B------:R-:W-:Y:S01]  /*0cd0*/  ISETP.NE.AND P1, PT, R18, RZ, PT ;  /* 0x000000ff1200720c */ /* 0x000fe20003f25270 */
[--C-:B------:R-:W-:Y:S01]  /*0ce0*/  @!P5 IMAD.IADD R26, R26, 0x1, -R11.reuse ;  /* 0x000000011a1ad824 */ /* 0x100fe200078e0a0b */
[----:B------:R-:W-:Y:S01]  /*0cf0*/  ISETP.GT.U32.AND P6, PT, R11, R30, PT ;  /* 0x0000001e0b00720c */ /* 0x000fe20003fc4070 */
[----:B------:R-:W-:Y:S01]  /*0d00*/  @!P0 IMAD.IADD R17, R17, 0x1, -R12 ;  /* 0x0000000111118824 */ /* 0x000fe200078e0a0c */
[----:B------:R-:W-:Y:S01]  /*0d10*/  ISETP.GE.AND P0, PT, R2, RZ, PT ;  /* 0x000000ff0200720c */ /* 0x000fe20003f06270 */
[--C-:B------:R-:W-:Y:S01]  /*0d20*/  @!P4 IMAD.IADD R22, R22, 0x1, -R11.reuse ;  /* 0x000000011616c824 */ /* 0x100fe200078e0a0b */
[C---:B------:R-:W-:Y:S01]  /*0d30*/  ISETP.GT.U32.AND P5, PT, R11.reuse, R20, PT ;  /* 0x000000140b00720c */ /* 0x040fe20003fa4070 */
[--C-:B------:R-:W-:Y:S01]  /*0d40*/  @!P3 IMAD.IADD R28, R28, 0x1, -R11.reuse ;  /* 0x000000011c1cb824 */ /* 0x100fe200078e0a0b */
[C---:B------:R-:W-:Y:S01]  /*0d50*/  ISETP.GT.U32.AND P3, PT, R11.reuse, R24, PT ;  /* 0x000000180b00720c */ /* 0x040fe20003f64070 */
[----:B------:R-:W-:Y:S01]  /*0d60*/  @!P2 IMAD.IADD R14, R14, 0x1, -R11 ;  /* 0x000000010e0ea824 */ /* 0x000fe200078e0a0b */
[C---:B------:R-:W-:Y:S01]  /*0d70*/  ISETP.GT.U32.AND P4, PT, R11.reuse, R16, PT ;  /* 0x000000100b00720c */ /* 0x040fe20003f84070 */
[----:B------:R-:W-:Y:S01]  /*0d80*/  IMAD.SHL.U32 R12, R0, 0x20, RZ ;  /* 0x00000020000c7824 */ /* 0x000fe200078e00ff */
[----:B------:R-:W-:-:S02]  /*0d90*/  ISETP.GT.U32.AND P2, PT, R11, R22, PT ;  /* 0x000000160b00720c */ /* 0x000fc40003f44070 */
[----:B------:R-:W-:Y:S01]  /*0da0*/  LEA.HI R56, R13, R56, RZ, 0x5 ;  /* 0x000000380d387211 */ /* 0x000fe200078f28ff */
[----:B------:R-:W-:Y:S01]  /*0db0*/  @!P6 IMAD.IADD R30, R30, 0x1, -R11 ;  /* 0x000000011e1ee824 */ /* 0x000fe200078e0a0b */
[C---:B------:R-:W-:Y:S01]  /*0dc0*/  ISETP.GT.U32.AND P6, PT, R11.reuse, R28, PT ;  /* 0x0000001c0b00720c */ /* 0x040fe20003fc4070 */
[----:B------:R-:W-:Y:S01]  /*0dd0*/  @!P0 IMAD.MOV R17, RZ, RZ, -R17 ;  /* 0x000000ffff118224 */ /* 0x000fe200078e0a11 */
[----:B------:R-:W-:Y:S01]  /*0de0*/  @!P1 LOP3.LUT R17, RZ, R18, RZ, 0x33, !PT ;  /* 0x00000012ff119212 */ /* 0x000fe200078e33ff */
[--C-:B------:R-:W-:Y:S01]  /*0df0*/  @!P5 IMAD.IADD R20, R20, 0x1, -R11.reuse ;  /* 0x000000011414d824 */ /* 0x100fe200078e0a0b */
[C---:B------:R-:W-:Y:S01]  /*0e00*/  ISETP.GT.U32.AND P0, PT, R11.reuse, R30, PT ;  /* 0x0000001e0b00720c */ /* 0x040fe20003f04070 */
[--C-:B------:R-:W-:Y:S01]  /*0e10*/  @!P3 IMAD.IADD R24, R24, 0x1, -R11.reuse ;  /* 0x000000011818b824 */ /* 0x100fe200078e0a0b */
[----:B------:R-:W-:Y:S01]  /*0e20*/  ISETP.LE.AND P3, PT, RZ, UR6, PT ;  /* 0x00000006ff007c0c */ /* 0x000fe2000bf63270 */
[--C-:B------:R-:W-:Y:S01]  /*0e30*/  @!P4 IMAD.IADD R16, R16, 0x1, -R11.reuse ;  /* 0x000000011010c824 */ /* 0x100fe200078e0a0b */
[C---:B------:R-:W-:Y:S01]  /*0e40*/  ISETP.GT.U32.AND P5, PT, R11.reuse, R14, PT ;  /* 0x0000000e0b00720c */ /* 0x040fe20003fa4070 */
[--C-:B------:R-:W-:Y:S01]  /*0e50*/  @!P2 IMAD.IADD R22, R22, 0x1, -R11.reuse ;  /* 0x000000011616a824 */ /* 0x100fe200078e0a0b */
[----:B------:R-:W-:Y:S01]  /*0e60*/  ISETP.GT.U32.AND P4, PT, R11, R26, PT ;  /* 0x0000001a0b00720c */ /* 0x000fe20003f84070 */
[----:B------:R-:W-:Y:S01]  /*0e70*/  ULDC UR6, c[0x0][0x234] ;  /* 0x00008d0000067ab9 */ /* 0x000fe20000000800 */
[----:B------:R-:W-:Y:S01]  /*0e80*/  ISETP.LE.AND P2, PT, RZ, UR5, PT ;  /* 0x00000005ff007c0c */ /* 0x000fe2000bf43270 */
[--C-:B------:R-:W-:Y:S01]  /*0e90*/  @!P6 IMAD.IADD R28, R28, 0x1, -R11.reuse ;  /* 0x000000011c1ce824 */ /* 0x100fe200078e0a0b */
[----:B------:R-:W-:Y:S01]  /*0ea0*/  ISETP.LE.AND P6, PT, RZ, UR14, PT ;  /* 0x0000000eff007c0c */ /* 0x000fe2000bfc3270 */
[----:B------:R-:W-:Y:S01]  /*0eb0*/  IMAD R17, R17, UR6, RZ ;  /* 0x0000000611117c24 */ /* 0x000fe2000f8e02ff */
[----:B------:R-:W-:Y:S01]  /*0ec0*/  ISETP.LE.AND P1, PT, RZ, UR7, PT ;  /* 0x00000007ff007c0c */ /* 0x000fe2000bf23270 */
[--C-:B------:R-:W-:Y:S01]  /*0ed0*/  @!P0 IMAD.IADD R30, R30, 0x1, -R11.reuse ;  /* 0x000000011e1e8824 */ /* 0x100fe200078e0a0b */
[----:B------:R-:W-:Y:S01]  /*0ee0*/  ISETP.NE.AND P0, PT, R19, RZ, PT ;  /* 0x000000ff1300720c */ /* 0x000fe20003f05270 */
[----:B------:R-:W-:Y:S01]  /*0ef0*/  @!P3 IMAD.MOV R20, RZ, RZ, -R20 ;  /* 0x000000ffff14b224 */ /* 0x000fe200078e0a14 */
[----:B------:R-:W-:Y:S01]  /*0f00*/  LOP3.LUT R19, RZ, R19, RZ, 0x33, !PT ;  /* 0x00000013ff137212 */ /* 0x000fe200078e33ff */
[--C-:B------:R-:W-:Y:S01]  /*0f10*/  @!P5 IMAD.IADD R14, R14, 0x1, -R11.reuse ;  /* 0x000000010e0ed824 */ /* 0x100fe200078e0a0b */
[----:B------:R-:W-:Y:S01]  /*0f20*/  ISETP.LE.AND P5, PT, RZ, UR4, PT ;  /* 0x00000004ff007c0c */ /* 0x000fe2000bfa3270 */
[----:B------:R-:W-:Y:S01]  /*0f30*/  ULDC UR4, c[0x0][0x240] ;  /* 0x0000900000047ab9 */ /* 0x000fe20000000800 */
[C---:B------:R-:W-:Y:S01]  /*0f40*/  SEL R20, R19.reuse, R20, !P0 ;  /* 0x0000001413147207 */ /* 0x040fe20004000000 */
[----:B------:R-:W-:Y:S01]  /*0f50*/  @!P4 IMAD.IADD R26, R26, 0x1, -R11 ;  /* 0x000000011a1ac824 */ /* 0x000fe200078e0a0b */
[----:B------:R-:W-:Y:S01]  /*0f60*/  ISETP.LE.AND P4, PT, RZ, UR17, PT ;  /* 0x00000011ff007c0c */ /* 0x000fe2000bf83270 */
[----:B------:R-:W-:Y:S01]  /*0f70*/  @!P6 IMAD.MOV R24, RZ, RZ, -R24 ;  /* 0x000000ffff18e224 */ /* 0x000fe200078e0a18 */
[----:B------:R-:W-:Y:S01]  /*0f80*/  ISETP.LE.AND P3, PT, RZ, UR16, PT ;  /* 0x00000010ff007c0c */ /* 0x000fe2000bf63270 */
[----:B------:R-:W-:Y:S01]  /*0f90*/  IMAD R20, R20, UR4, RZ ;  /* 0x0000000414147c24 */ /* 0x000fe2000f8e02ff */
[----:B------:R-:W-:Y:S01]  /*0fa0*/  ULDC.64 UR16, c[0x0][0x218] ;  /* 0x0000860000107ab9 */ /* 0x000fe20000000a00 */
[----:B------:R-:W-:Y:S01]  /*0fb0*/  @!P2 IMAD.MOV R16, RZ, RZ, -R16 ;  /* 0x000000ffff10a224 */ /* 0x000fe200078e0a10 */
[----:B------:R-:W-:Y:S01]  /*0fc0*/  ISETP.LE.AND P2, PT, RZ, UR15, PT ;  /* 0x0000000fff007c0c */ /* 0x000fe2000bf43270 */
[----:B------:R-:W-:Y:S01]  /*0fd0*/  ULDC.64 UR14, c[0x0][0x210] ;  /* 0x00008400000e7ab9 */ /* 0x000fe20000000a00 */
[----:B------:R-:W-:Y:S01]  /*0fe0*/  SHF.R.S32.HI R67, RZ, 0x1f, R20 ;  /* 0x0000001fff437819 */ /* 0x000fe20000011414 */
[----:B------:R-:W-:Y:S01]  /*0ff0*/  @!P1 IMAD.MOV R22, RZ, RZ, -R22 ;  /* 0x000000ffff169224 */ /* 0x000fe200078e0a16 */
[----:B------:R-:W-:Y:S01]  /*1000*/  IADD3 R45, P6, R20, UR16, RZ ;  /* 0x00000010142d7c10 */ /* 0x000fe2000ffde0ff */
[----:B------:R-:W-:Y:S01]  /*1010*/  @!P5 IMAD.MOV R26, RZ, RZ, -R26 ;  /* 0x000000ffff1ad224 */ /* 0x000fe200078e0a1a */
[----:B------:R-:W-:Y:S01]  /*1020*/  SEL R16, R19, R16, !P0 ;  /* 0x0000001013107207 */ /* 0x000fe20004000000 */
[----:B------:R-:W-:Y:S01]  /*1030*/  @!P4 IMAD.MOV R30, RZ, RZ, -R30 ;  /* 0x000000ffff1ec224 */ /* 0x000fe200078e0a1e */
[----:B------:R-:W-:Y:S01]  /*1040*/  IADD3.X R67, R67, UR17, RZ, P6, !PT ;  /* 0x0000001143437c10 */ /* 0x000fe2000b7fe4ff */
[----:B------:R-:W-:Y:S01]  /*1050*/  @!P3 IMAD.MOV R28, RZ, RZ, -R28 ;  /* 0x000000ffff1cb224 */ /* 0x000fe200078e0a1c */
[C---:B------:R-:W-:Y:S01]  /*1060*/  IADD3 R44, P6, R17.reuse, UR14, RZ ;  /* 0x0000000e112c7c10 */ /* 0x040fe2000ffde0ff */
[----:B------:R-:W-:Y:S01]  /*1070*/  IMAD R16, R16, UR4, RZ ;  /* 0x0000000410107c24 */ /* 0x000fe2000f8e02ff */
[----:B------:R-:W-:Y:S01]  /*1080*/  LOP3.LUT R12, R12, 0x760, RZ, 0xc0, !PT ;  /* 0x000007600c0c7812 */ /* 0x000fe200078ec0ff */
[----:B------:R-:W-:Y:S01]  /*1090*/  @!P2 IMAD.MOV R14, RZ, RZ, -R14 ;  /* 0x000000ffff0ea224 */ /* 0x000fe200078e0a0e */
[----:B------:R-:W-:Y:S01]  /*10a0*/  LEA.HI.X.SX32 R54, R17, UR15, 0x1, P6 ;  /* 0x0000000f11367c11 */ /* 0x000fe2000b0f0eff */
[----:B------:R-:W-:Y:S01]  /*10b0*/  ULDC UR5, c[0x0][0x23c] ;  /* 0x00008f0000057ab9 */ /* 0x000fe20000000800 */
[----:B------:R-:W0:Y:S01]  /*10c0*/  LDC R17, c[0x0][0x238] ;  /* 0x00008e00ff117b82 */ /* 0x000e220000000800 */
[----:B------:R-:W-:Y:S01]  /*10d0*/  SEL R22, R19, R22, !P0 ;  /* 0x0000001613167207 */ /* 0x000fe20004000000 */
[----:B------:R-:W-:Y:S01]  /*10e0*/  IMAD R42, R43, UR5, RZ ;  /* 0x000000052b2a7c24 */ /* 0x000fe2000f8e02ff */
[C---:B------:R-:W-:Y:S01]  /*10f0*/  SEL R24, R19.reuse, R24, !P0 ;  /* 0x0000001813187207 */ /* 0x040fe20004000000 */
[----:B------:R-:W-:Y:S01]  /*1100*/  USHF.L.U32 UR15, UR5, 0x5, URZ ;  /* 0x00000005050f7899 */ /* 0x000fe2000800063f */
[C---:B------:R-:W-:Y:S01]  /*1110*/  SEL R26, R19.reuse, R26, !P0 ;  /* 0x0000001a131a7207 */ /* 0x040fe20004000000 */
[----:B------:R-:W-:Y:S01]  /*1120*/  IMAD R22, R22, UR4, RZ ;  /* 0x0000000416167c24 */ /* 0x000fe2000f8e02ff */
[C---:B------:R-:W-:Y:S01]  /*1130*/  SEL R14, R19.reuse, R14, !P0 ;  /* 0x0000000e130e7207 */ /* 0x040fe20004000000 */
[----:B------:R-:W-:Y:S01]  /*1140*/  IMAD R24, R24, UR4, RZ ;  /* 0x0000000418187c24 */ /* 0x000fe2000f8e02ff */
[C---:B------:R-:W-:Y:S01]  /*1150*/  SEL R28, R19.reuse, R28, !P0 ;  /* 0x0000001c131c7207 */ /* 0x040fe20004000000 */
[----:B------:R-:W-:Y:S01]  /*1160*/  IMAD R26, R26, UR4, RZ ;  /* 0x000000041a1a7c24 */ /* 0x000fe2000f8e02ff */
[----:B------:R-:W-:Y:S01]  /*1170*/  SEL R19, R19, R30, !P0 ;  /* 0x0000001e13137207 */ /* 0x000fe20004000000 */
[----:B------:R-:W-:Y:S01]  /*1180*/  IMAD R14, R14, UR4, RZ ;  /* 0x000000040e0e7c24 */ /* 0x000fe2000f8e02ff */
[----:B------:R-:W-:Y:S01]  /*1190*/  LOP3.LUT R13, R12, 0x90, R15, 0xf8, !PT ;  /* 0x000000900c0d7812 */ /* 0x000fe200078ef80f */
[----:B------:R-:W-:Y:S01]  /*11a0*/  IMAD R28, R28, UR4, RZ ;  /* 0x000000041c1c7c24 */ /* 0x000fe2000f8e02ff */
[----:B------:R-:W-:Y:S01]  /*11b0*/  SHF.R.S32.HI R12, RZ, 0x7, R0 ;  /* 0x00000007ff0c7819 */ /* 0x000fe20000011400 */
[----:B------:R-:W-:Y:S01]  /*11c0*/  IMAD R19, R19, UR4, RZ ;  /* 0x0000000413137c24 */ /* 0x000fe2000f8e02ff */
[----:B------:R-:W-:Y:S01]  /*11d0*/  SHF.R.S32.HI R63, RZ, 0x1f, R16 ;  /* 0x0000001fff3f7819 */ /* 0x000fe20000011410 */
[----:B------:R-:W-:Y:S01]  /*11e0*/  USHF.R.U32.HI UR4, URZ, 0x4, UR8 ;  /* 0x000000043f047899 */ /* 0x000fe20008011608 */
[----:B------:R-:W-:-:S02]  /*11f0*/  IADD3 R15, P0, R16, UR16, RZ ;  /* 0x00000010100f7c10 */ /* 0x000fc4000ff1e0ff */
[----:B------:R-:W-:Y:S02]  /*1200*/  CS2R R30, SRZ ;  /* 0x00000000001e7805 */ /* 0x000fe4000001ff00 */
[----:B------:R-:W-:Y:S01]  /*1210*/  SGXT R12, R12, 0x1 ;  /* 0x000000010c0c781a */ /* 0x000fe20000000200 */
[----:B------:R-:W-:Y:S01]  /*1220*/  UIADD3 UR14, UR8, 0x800, URZ ;  /* 0x00000800080e7890 */ /* 0x000fe2000fffe03f */
[----:B------:R-:W-:Y:S01]  /*1230*/  IADD3.X R63, R63, UR17, RZ, P0, !PT ;  /* 0x000000113f3f7c10 */ /* 0x000fe200087fe4ff */
[----:B0-----:R-:W-:Y:S01]  /*1240*/  IMAD.SHL.U32 R41, R17, 0x20, RZ ;  /* 0x0000002011297824 */ /* 0x001fe200078e00ff */
[----:B------:R-:W-:Y:S01]  /*1250*/  SHF.R.S32.HI R69, RZ, 0x1f, R22 ;  /* 0x0000001fff457819 */ /* 0x000fe20000011416 */
[-C--:B------:R-:W-:Y:S01]  /*1260*/  IMAD R40, R5, R17.reuse, RZ ;  /* 0x0000001105287224 */ /* 0x080fe200078e02ff */
[----:B------:R-:W-:Y:S01]  /*1270*/  IADD3 R47, P5, R22, UR16, RZ ;  /* 0x00000010162f7c10 */ /* 0x000fe2000ffbe0ff */
[-C--:B------:R-:W-:Y:S01]  /*1280*/  IMAD R23, R3, R17.reuse, RZ ;  /* 0x0000001103177224 */ /* 0x080fe200078e02ff */
[----:B------:R-:W-:Y:S01]  /*1290*/  SHF.R.S32.HI R71, RZ, 0x1f, R24 ;  /* 0x0000001fff477819 */ /* 0x000fe20000011418 */
[-C--:B------:R-:W-:Y:S01]  /*12a0*/  IMAD R22, R4, R17.reuse, RZ ;  /* 0x0000001104167224 */ /* 0x080fe200078e02ff */
[----:B------:R-:W-:Y:S01]  /*12b0*/  IADD3 R55, P4, R24, UR16, RZ ;  /* 0x0000001018377c10 */ /* 0x000fe2000ff9e0ff */
[-C--:B------:R-:W-:Y:S01]  /*12c0*/  IMAD R21, R10, R17.reuse, RZ ;  /* 0x000000110a157224 */ /* 0x080fe200078e02ff */
[----:B------:R-:W-:Y:S01]  /*12d0*/  SHF.R.S32.HI R73, RZ, 0x1f, R26 ;  /* 0x0000001fff497819 */ /* 0x000fe2000001141a */
[-C--:B------:R-:W-:Y:S01]  /*12e0*/  IMAD R20, R9, R17.reuse, RZ ;  /* 0x0000001109147224 */ /* 0x080fe200078e02ff */
[----:B------:R-:W-:Y:S01]  /*12f0*/  IADD3 R57, P3, R26, UR16, RZ ;  /* 0x000000101a397c10 */ /* 0x000fe2000ff7e0ff */
[----:B------:R-:W-:Y:S01]  /*1300*/  IMAD R18, R7, R17, RZ ;  /* 0x0000001107127224 */ /* 0x000fe200078e02ff */
[----:B------:R-:W-:-:S02]  /*1310*/  SHF.R.S32.HI R75, RZ, 0x1f, R14 ;  /* 0x0000001fff4b7819 */ /* 0x000fc4000001140e */
[----:B------:R-:W-:Y:S02]  /*1320*/  CS2R R24, SRZ ;  /* 0x0000000000187805 */ /* 0x000fe4000001ff00 */
[----:B------:R-:W-:Y:S02]  /*1330*/  IADD3 R59, P2, R14, UR16, RZ ;  /* 0x000000100e3b7c10 */ /* 0x000fe4000ff5e0ff */
[----:B------:R-:W-:Y:S02]  /*1340*/  CS2R R26, SRZ ;  /* 0x00000000001a7805 */ /* 0x000fe4000001ff00 */
[----:B------:R-:W-:Y:S01]  /*1350*/  SHF.R.S32.HI R77, RZ, 0x1f, R28 ;  /* 0x0000001fff4d7819 */ /* 0x000fe2000001141c */
[----:B------:R-:W-:Y:S01]  /*1360*/  USGXT.U32 UR4, UR4, 0xe ;  /* 0x0000000e0404789a */ /* 0x000fe20008000000 */
[----:B------:R-:W-:Y:S02]  /*1370*/  IADD3 R61, P1, R28, UR16, RZ ;  /* 0x000000101c3d7c10 */ /* 0x000fe4000ff3e0ff */
[----:B------:R-:W-:-:S02]  /*1380*/  CS2R R28, SRZ ;  /* 0x00000000001c7805 */ /* 0x000fc4000001ff00 */
[----:B------:R-:W-:Y:S02]  /*1390*/  SHF.R.S32.HI R46, RZ, 0x1f, R19 ;  /* 0x0000001fff2e7819 */ /* 0x000fe40000011413 */
[----:B------:R-:W-:Y:S01]  /*13a0*/  IADD3 R65, P0, R19, UR16, RZ ;  /* 0x0000001013417c10 */ /* 0x000fe2000ff1e0ff */
[-C--:B------:R-:W-:Y:S01]  /*13b0*/  IMAD R19, R8, R17.reuse, RZ ;  /* 0x0000001108137224 */ /* 0x080fe200078e02ff */
[----:B------:R-:W-:Y:S01]  /*13c0*/  LOP3.LUT R49, R12, 0x90, RZ, 0xc0, !PT ;  /* 0x000000900c317812 */ /* 0x000fe200078ec0ff */
[----:B------:R-:W-:Y:S01]  /*13d0*/  IMAD R17, R6, R17, RZ ;  /* 0x0000001106117224 */ /* 0x000fe200078e02ff */
[----:B------:R-:W-:Y:S01]  /*13e0*/  LOP3.LUT R16, R13, R4, RZ, 0xfc, !PT ;  /* 0x000000040d107212 */ /* 0x000fe200078efcff */
[----:B------:R-:W-:Y:S01]  /*13f0*/  USHF.R.S32.HI UR16, URZ, 0x1f, UR15 ;  /* 0x0000001f3f107899 */ /* 0x000fe2000801140f */
[----:B------:R-:W-:Y:S02]  /*1400*/  IADD3.X R69, R69, UR17, RZ, P5, !PT ;  /* 0x0000001145457c10 */ /* 0x000fe4000affe4ff */
[----:B------:R-:W-:-:S02]  /*1410*/  IADD3.X R71, R71, UR17, RZ, P4, !PT ;  /* 0x0000001147477c10 */ /* 0x000fc4000a7fe4ff */
[----:B------:R-:W-:Y:S02]  /*1420*/  IADD3.X R73, R73, UR17, RZ, P3, !PT ;  /* 0x0000001149497c10 */ /* 0x000fe40009ffe4ff */
[----:B------:R-:W-:Y:S02]  /*1430*/  IADD3.X R75, R75, UR17, RZ, P2, !PT ;  /* 0x000000114b4b7c10 */ /* 0x000fe400097fe4ff */
[----:B------:R-:W-:Y:S02]  /*1440*/  IADD3.X R77, R77, UR17, RZ, P1, !PT ;  /* 0x000000114d4d7c10 */ /* 0x000fe40008ffe4ff */
[----:B------:R-:W-:Y:S02]  /*1450*/  IADD3.X R46, R46, UR17, RZ, P0, !PT ;  /* 0x000000112e2e7c10 */ /* 0x000fe400087fe4ff */
[----:B------:R-:W-:Y:S02]  /*1460*/  LOP3.LUT R11, R0, 0x80, RZ, 0xc0, !PT ;  /* 0x00000080000b7812 */ /* 0x000fe400078ec0ff */
[----:B------:R-:W-:-:S02]  /*1470*/  SHF.R.S32.HI R56, RZ, 0x5, R56 ;  /* 0x00000005ff387819 */ /* 0x000fc40000011438 */
[----:B------:R-:W-:Y:S02]  /*1480*/  SHF.R.S32.HI R14, RZ, 0x1f, R42 ;  /* 0x0000001fff0e7819 */ /* 0x000fe4000001142a */
[----:B------:R-:W-:Y:S02]  /*1490*/  LOP3.LUT R13, R49, 0x7f, R0, 0x78, !PT ;  /* 0x0000007f310d7812 */ /* 0x000fe400078e7800 */
[----:B------:R-:W-:-:S07]  /*14a0*/  LOP3.LUT R12, R16, 0x10, RZ, 0x3c, !PT ;  /* 0x00000010100c7812 */ /* 0x000fce00078e3cff */
.L_x_2:
[----:B------:R-:W-:Y:S02]  /*14b0*/  ISETP.GE.AND P0, PT, R4, UR12, PT ;  /* 0x0000000c04007c0c */ /* 0x000fe4000bf06270 */
[C---:B------:R-:W-:Y:S02]  /*14c0*/  IADD3 R50, P1, R22.reuse, R44, RZ ;  /* 0x0000002c16327210 */ /* 0x040fe40007f3e0ff */
[----:B0-----:R-:W-:Y:S02]  /*14d0*/  PRMT R66, RZ, 0x7610, R66 ;  /* 0x00007610ff427816 */ /* 0x001fe40000000042 */
[----:B------:R-:W-:Y:S02]  /*14e0*/  LEA.HI.X.SX32 R51, R22, R54, 0x1, P1 ;  /* 0x0000003616337211 */ /* 0x000fe400008f0eff */
[----:B------:R-:W-:-:S05]  /*14f0*/  ISETP.GE.AND P1, PT, R6, UR12, PT ;  /* 0x0000000c06007c0c */ /* 0x000fca000bf26270 */
[----:B------:R0:W2:Y:S01]  /*1500*/  @!P0 LDG.E.U8 R66, desc[UR10][R50.64] ;  /* 0x0000000a32428981 */ /* 0x0000a2000c1e1100 */
[C---:B------:R-:W-:Y:S02]  /*1510*/  IADD3 R52, P0, R17.reuse, R44, RZ ;  /* 0x0000002c11347210 */ /* 0x040fe40007f1e0ff */
[----:B------:R-:W-:Y:S02]  /*1520*/  PRMT R68, RZ, 0x7610, R68 ;  /* 0x00007610ff447816 */ /* 0x000fe40000000044 */
[----:B------:R-:W-:Y:S02]  /*1530*/  LEA.HI.X.SX32 R53, R17, R54, 0x1, P0 ;  /* 0x0000003611357211 */ /* 0x000fe400000f0eff */
[----:B------:R-:W-:Y:S02]  /*1540*/  IADD3 R48, P0, R18, R44, RZ ;  /* 0x0000002c12307210 */ /* 0x000fe40007f1e0ff */
[----:B------:R-:W-:Y:S01]  /*1550*/  ISETP.GE.AND P2, PT, R7, UR12, PT ;  /* 0x0000000c07007c0c */ /* 0x000fe2000bf46270 */
[----:B------:R1:W3:Y:S01]  /*1560*/  @!P1 LDG.E.U8 R68, desc[UR10][R52.64] ;  /* 0x0000000a34449981 */ /* 0x0002e2000c1e1100 */
[----:B------:R-:W-:-:S02]  /*1570*/  ISETP.GE.AND P1, PT, R3, UR12, PT ;  /* 0x0000000c03007c0c */ /* 0x000fc4000bf26270 */
[----:B------:R-:W-:Y:S02]  /*1580*/  LEA.HI.X.SX32 R49, R18, R54, 0x1, P0 ;  /* 0x0000003612317211 */ /* 0x000fe400000f0eff */
[C---:B0-----:R-:W-:Y:S02]  /*1590*/  IADD3 R50, P0, R23.reuse, R44, RZ ;  /* 0x0000002c17327210 */ /* 0x041fe40007f1e0ff */
[----:B------:R-:W-:Y:S02]  /*15a0*/  PRMT R76, RZ, 0x7610, R76 ;  /* 0x00007610ff4c7816 */ /* 0x000fe4000000004c */
[----:B------:R-:W-:Y:S02]  /*15b0*/  LEA.HI.X.SX32 R51, R23, R54, 0x1, P0 ;  /* 0x0000003617337211 */ /* 0x000fe400000f0eff */
[----:B------:R-:W-:-:S03]  /*15c0*/  PRMT R72, RZ, 0x7610, R72 ;  /* 0x00007610ff487816 */ /* 0x000fc60000000048 */
[----:B------:R-:W4:Y:S04]  /*15d0*/  @!P1 LDG.E.U8 R76, desc[UR10][R50.64] ;  /* 0x0000000a324c9981 */ /* 0x000f28000c1e1100 */
[----:B------:R0:W5:Y:S01]  /*15e0*/  @!P2 LDG.E.U8 R72, desc[UR10][R48.64] ;  /* 0x0000000a3048a981 */ /* 0x000162000c1e1100 */
[----:B-1----:R-:W-:Y:S02]  /*15f0*/  IADD3 R52, P0, R19, R44, RZ ;  /* 0x0000002c13347210 */ /* 0x002fe40007f1e0ff */
[----:B------:R-:W-:Y:S02]  /*1600*/  ISETP.GE.AND P1, PT, R9, UR12, PT ;  /* 0x0000000c09007c0c */ /* 0x000fe4000bf26270 */
[----:B------:R-:W-:Y:S02]  /*1610*/  LEA.HI.X.SX32 R53, R19, R54, 0x1, P0 ;  /* 0x0000003613357211 */ /* 0x000fe400000f0eff */
[----:B------:R-:W-:-:S02]  /*1620*/  PRMT R70, RZ, 0x7610, R70 ;  /* 0x00007610ff467816 */ /* 0x000fc40000000046 */
[----:B------:R-:W-:Y:S02]  /*1630*/  ISETP.GE.AND P2, PT, R8, UR12, PT ;  /* 0x0000000c08007c0c */ /* 0x000fe4000bf46270 */
[----:B0-----:R-:W-:-:S04]  /*1640*/  IADD3 R48, P0, R20, R44, RZ ;  /* 0x0000002c14307210 */ /* 0x001fc80007f1e0ff */
[----:B------:R-:W-:-:S05]  /*1650*/  LEA.HI.X.SX32 R49, R20, R54, 0x1, P0 ;  /* 0x0000003614317211 */ /* 0x000fca00000f0eff */
[----:B------:R-:W5:Y:S01]  /*1660*/  @!P1 LDG.E.U8 R70, desc[UR10][R48.64] ;  /* 0x0000000a30469981 */ /* 0x000f62000c1e1100 */
[----:B------:R-:W-:Y:S02]  /*1670*/  ISETP.GE.AND P1, PT, R10, UR12, PT ;  /* 0x0000000c0a007c0c */ /* 0x000fe4000bf26270 */
[C---:B------:R-:W-:Y:S02]  /*1680*/  IADD3 R50, P0, R21.reuse, R44, RZ ;  /* 0x0000002c15327210 */ /* 0x040fe40007f1e0ff */
[----:B------:R-:W-:Y:S02]  /*1690*/  PRMT R58, RZ, 0x7610, R58 ;  /* 0x00007610ff3a7816 */ /* 0x000fe4000000003a */
[----:B------:R-:W-:Y:S02]  /*16a0*/  LEA.HI.X.SX32 R51, R21, R54, 0x1, P0 ;  /* 0x0000003615337211 */ /* 0x000fe400000f0eff */
[----:B------:R-:W-:-:S05]  /*16b0*/  PRMT R74, RZ, 0x7610, R74 ;  /* 0x00007610ff4a7816 */ /* 0x000fca000000004a */
[----:B------:R-:W5:Y:S01]  /*16c0*/  @!P1 LDG.E.U8 R58, desc[UR10][R50.64] ;  /* 0x0000000a323a9981 */ /* 0x000f62000c1e1100 */
[----:B------:R-:W-:-:S03]  /*16d0*/  ISETP.GE.AND P1, PT, R5, UR12, PT ;  /* 0x0000000c05007c0c */ /* 0x000fc6000bf26270 */
[----:B------:R0:W5:Y:S01]  /*16e0*/  @!P2 LDG.E.U8 R74, desc[UR10][R52.64] ;  /* 0x0000000a344aa981 */ /* 0x000162000c1e1100 */
[----:B------:R-:W-:Y:S02]  /*16f0*/  PRMT R60, RZ, 0x7610, R60 ;  /* 0x00007610ff3c7816 */ /* 0x000fe4000000003c */
[----:B0-----:R-:W-:-:S04]  /*1700*/  IADD3 R52, P0, R40, R44, RZ ;  /* 0x0000002c28347210 */ /* 0x001fc80007f1e0ff */
[----:B------:R-:W-:-:S05]  /*1710*/  LEA.HI.X.SX32 R53, R40, R54, 0x1, P0 ;  /* 0x0000003628357211 */ /* 0x000fca00000f0eff */
[----:B------:R0:W5:Y:S01]  /*1720*/  @!P1 LDG.E.U8 R60, desc[UR10][R52.64] ;  /* 0x0000000a343c9981 */ /* 0x000162000c1e1100 */
[----:B------:R-:W-:Y:S01]  /*1730*/  BAR.SYNC.DEFER_BLOCKING 0x0 ;  /* 0x0000000000007b1d */ /* 0x000fe20000010000 */
[----:B------:R-:W-:Y:S02]  /*1740*/  IADD3 R48, P1, R42, R45, RZ ;  /* 0x0000002d2a307210 */ /* 0x000fe40007f3e0ff */
[----:B------:R-:W-:-:S03]  /*1750*/  ISETP.GE.AND P0, PT, R43, UR12, PT ;  /* 0x0000000c2b007c0c */ /* 0x000fc6000bf06270 */
[----:B------:R-:W-:Y:S01]  /*1760*/  IMAD.X R49, R14, 0x1, R67, P1 ;  /* 0x000000010e317824 */ /* 0x000fe200008e0643 */
[----:B------:R-:W-:Y:S02]  /*1770*/  IADD3 R50, P1, R42, R47, RZ ;  /* 0x0000002f2a327210 */ /* 0x000fe40007f3e0ff */
[----:B------:R-:W-:-:S03]  /*1780*/  PRMT R62, RZ, 0x7610, R62 ;  /* 0x00007610ff3e7816 */ /* 0x000fc6000000003e */
[----:B------:R-:W-:Y:S01]  /*1790*/  IMAD.X R51, R14, 0x1, R69, P1 ;  /* 0x000000010e337824 */ /* 0x000fe200008e0645 */
[----:B0-----:R-:W-:Y:S02]  /*17a0*/  IADD3 R52, P1, R42, R55, RZ ;  /* 0x000000372a347210 */ /* 0x001fe40007f3e0ff */
[----:B------:R-:W-:-:S03]  /*17b0*/  PRMT R64, RZ, 0x7610, R64 ;  /* 0x00007610ff407816 */ /* 0x000fc60000000040 */
[----:B------:R-:W-:Y:S01]  /*17c0*/  IMAD.X R53, R14, 0x1, R71, P1 ;  /* 0x000000010e357824 */ /* 0x000fe200008e0647 */
[----:B------:R0:W5:Y:S04]  /*17d0*/  @!P0 LDG.E.U8 R62, desc[UR10][R48.64] ;  /* 0x0000000a303e8981 */ /* 0x000168000c1e1100 */
[----:B------:R1:W5:Y:S01]  /*17e0*/  @!P0 LDG.E.U8 R64, desc[UR10][R50.64] ;  /* 0x0000000a32408981 */ /* 0x000362000c1e1100 */
[----:B0-----:R-:W-:-:S05]  /*17f0*/  IADD3 R48, P1, R42, R57, RZ ;  /* 0x000000392a307210 */ /* 0x001fca0007f3e0ff */
[----:B------:R-:W-:Y:S01]  /*1800*/  IMAD.X R49, R14, 0x1, R73, P1 ;  /* 0x000000010e317824 */ /* 0x000fe200008e0649 */
[----:B-1----:R-:W-:-:S05]  /*1810*/  IADD3 R50, P1, R42, R59, RZ ;  /* 0x0000003b2a327210 */ /* 0x002fca0007f3e0ff */
[----:B------:R-:W-:Y:S01]  /*1820*/  IMAD.X R51, R14, 0x1, R75, P1 ;  /* 0x000000010e337824 */ /* 0x000fe200008e064b */
[----:B--2---:R0:W-:Y:S02]  /*1830*/  STS.U8 [R16+UR8], R66 ;  /* 0x0000004210007988 */ /* 0x0041e40008000008 */
[----:B0-----:R-:W-:Y:S02]  /*1840*/  PRMT R66, RZ, 0x7610, R66 ;  /* 0x00007610ff427816 */ /* 0x001fe40000000042 */
[----:B---3--:R0:W-:Y:S04]  /*1850*/  STS.U8 [R16+UR8+0x4], R68 ;  /* 0x0000044410007988 */ /* 0x0081e80008000008 */
[----:B------:R1:W2:Y:S01]  /*1860*/  @!P0 LDG.E.U8 R66, desc[UR10][R52.64] ;  /* 0x0000000a34428981 */ /* 0x0002a2000c1e1100 */
[----:B0-----:R-:W-:-:S02]  /*1870*/  PRMT R68, RZ, 0x7610, R68 ;  /* 0x00007610ff447816 */ /* 0x001fc40000000044 */
[----:B-1----:R-:W-:Y:S01]  /*1880*/  IADD3 R52, P1, R42, R61, RZ ;  /* 0x0000003d2a347210 */ /* 0x002fe20007f3e0ff */
[----:B----4-:R0:W-:Y:S04]  /*1890*/  STS.U8 [R16+UR8+0xc], R76 ;  /* 0x00000c4c10007988 */ /* 0x0101e80008000008 */
[----:B------:R-:W-:Y:S01]  /*18a0*/  IMAD.X R53, R14, 0x1, R77, P1 ;  /* 0x000000010e357824 */ /* 0x000fe200008e064d */
[----:B------:R1:W3:Y:S01]  /*18b0*/  @!P0 LDG.E.U8 R68, desc[UR10][R48.64] ;  /* 0x0000000a30448981 */ /* 0x0002e2000c1e1100 */
[----:B0-----:R-:W-:-:S03]  /*18c0*/  PRMT R76, RZ, 0x7610, R76 ;  /* 0x00007610ff4c7816 */ /* 0x001fc6000000004c */
[----:B-----5:R0:W-:Y:S01]  /*18d0*/  STS.U8 [R16+UR8+0x8], R72 ;  /* 0x0000084810007988 */ /* 0x0201e20008000008 */
[----:B-1----:R-:W-:-:S03]  /*18e0*/  IADD3 R48, P1, R42, R65, RZ ;  /* 0x000000412a307210 */ /* 0x002fc60007f3e0ff */
[----:B------:R1:W4:Y:S01]  /*18f0*/  @!P0 LDG.E.U8 R76, desc[UR10][R52.64] ;  /* 0x0000000a344c8981 */ /* 0x000322000c1e1100 */
[----:B0-----:R-:W-:Y:S01]  /*1900*/  PRMT R72, RZ, 0x7610, R72 ;  /* 0x00007610ff487816 */ /* 0x001fe20000000048 */
[----:B------:R-:W-:Y:S01]  /*1910*/  IMAD.X R49, R14, 0x1, R46, P1 ;  /* 0x000000010e317824 */ /* 0x000fe200008e062e */
[----:B-1----:R-:W-:-:S04]  /*1920*/  PRMT R52, RZ, 0x7610, R52 ;  /* 0x00007610ff347816 */ /* 0x002fc80000000034 */
[----:B------:R0:W5:Y:S04]  /*1930*/  @!P0 LDG.E.U8 R72, desc[UR10][R50.64] ;  /* 0x0000000a32488981 */ /* 0x000168000c1e1100 */
[----:B------:R1:W5:Y:S01]  /*1940*/  @!P0 LDG.E.U8 R52, desc[UR10][R48.64] ;  /* 0x0000000a30348981 */ /* 0x000362000c1e1100 */
[----:B0-----:R-:W-:Y:S02]  /*1950*/  IADD3 R50, P1, R42, R15, RZ ;  /* 0x0000000f2a327210 */ /* 0x001fe40007f3e0ff */
[----:B-1----:R-:W-:-:S03]  /*1960*/  PRMT R48, RZ, 0x7610, R48 ;  /* 0x00007610ff307816 */ /* 0x002fc60000000030 */
[----:B------:R-:W-:-:S05]  /*1970*/  IMAD.X R51, R14, 0x1, R63, P1 ;  /* 0x000000010e337824 */ /* 0x000fca00008e063f */
[----:B------:R-:W5:Y:S04]  /*1980*/  @!P0 LDG.E.U8 R48, desc[UR10][R50.64] ;  /* 0x0000000a32308981 */ /* 0x000f68000c1e1100 */
[----:B------:R0:W-:Y:S04]  /*1990*/  STS.U8 [R12+UR8], R74 ;  /* 0x0000004a0c007988 */ /* 0x0001e80008000008 */
[----:B------:R0:W-:Y:S04]  /*19a0*/  STS.U8 [R12+UR8+0x4], R70 ;  /* 0x000004460c007988 */ /* 0x0001e80008000008 */
[----:B------:R0:W-:Y:S04]  /*19b0*/  STS.U8 [R12+UR8+0x8], R58 ;  /* 0x0000083a0c007988 */ /* 0x0001e80008000008 */
[----:B------:R0:W-:Y:S04]  /*19c0*/  STS.U8 [R12+UR8+0xc], R60 ;  /* 0x00000c3c0c007988 */ /* 0x0001e80008000008 */
[----:B------:R0:W-:Y:S04]  /*19d0*/  STS.U8 [R13+UR8+0xe00], R62 ;  /* 0x000e003e0d007988 */ /* 0x0001e80008000008 */
[----:B------:R0:W-:Y:S01]  /*19e0*/  STS.U8 [R13+UR8+0xd00], R64 ;  /* 0x000d00400d007988 */ /* 0x0001e20008000008 */
[----:B------:R-:W-:-:S04]  /*19f0*/  USHF.L.U32 UR5, UR13, 0x4, URZ ;  /* 0x000000040d057899 */ /* 0x000fc8000800063f */
[----:B------:R-:W-:-:S04]  /*1a00*/  ULOP3.LUT UR5, UR5, 0x40, URZ, 0xc0, !UPT ;  /* 0x0000004005057892 */ /* 0x000fc8000f8ec03f */
[----:B------:R-:W-:-:S04]  /*1a10*/  ULEA.HI UR5, UR14, UR5, URZ, 0x1c ;  /* 0x000000050e057291 */ /* 0x000fc8000f8fe03f */
[----:B------:R-:W-:Y:S01]  /*1a20*/  ULOP3.LUT UR6, UR5, 0x3fff, URZ, 0xc0, !UPT ;  /* 0x00003fff05067892 */ /* 0x000fe2000f8ec03f */
[----:B------:R-:W-:Y:S02]  /*1a30*/  UMOV UR7, 0xc0000010 ;  /* 0xc000001000077882 */ /* 0x000fe40000000000 */
[----:B------:R-:W-:Y:S01]  /*1a40*/  UMOV UR5, 0xc0000010 ;  /* 0xc000001000057882 */ /* 0x000fe20000000000 */
[----:B------:R-:W-:Y:S01]  /*1a50*/  VIADD R56, R56, 0xffffffff ;  /* 0xffffffff38387836 */ /* 0x000fe20000000000 */
[----:B------:R-:W-:-:S04]  /*1a60*/  IADD3 R47, P0, R47, UR15, RZ ;  /* 0x0000000f2f2f7c10 */ /* 0x000fc8000ff1e0ff */
[----:B------:R-:W-:Y:S02]  /*1a70*/  IADD3.X R69, R69, UR16, RZ, P0, !PT ;  /* 0x0000001045457c10 */ /* 0x000fe400087fe4ff */
[----:B------:R-:W-:Y:S02]  /*1a80*/  ISETP.NE.U32.AND P0, PT, R56, RZ, PT ;  /* 0x000000ff3800720c */ /* 0x000fe40003f05070 */
[----:B------:R-:W-:Y:S02]  /*1a90*/  IADD3 R15, P5, R15, UR15, RZ ;  /* 0x0000000f0f0f7c10 */ /* 0x000fe4000ffbe0ff */
[----:B------:R-:W-:Y:S02]  /*1aa0*/  IADD3 R45, P6, R45, UR15, RZ ;  /* 0x0000000f2d2d7c10 */ /* 0x000fe4000ffde0ff */
[----:B------:R-:W-:Y:S02]  /*1ab0*/  IADD3.X R63, R63, UR16, RZ, P5, !PT ;  /* 0x000000103f3f7c10 */ /* 0x000fe4000affe4ff */
[----:B------:R-:W-:-:S02]  /*1ac0*/  IADD3 R55, P1, R55, UR15, RZ ;  /* 0x0000000f37377c10 */ /* 0x000fc4000ff3e0ff */
[----:B------:R-:W-:Y:S02]  /*1ad0*/  IADD3 R57, P2, R57, UR15, RZ ;  /* 0x0000000f39397c10 */ /* 0x000fe4000ff5e0ff */
[----:B------:R-:W-:Y:S02]  /*1ae0*/  IADD3 R59, P3, R59, UR15, RZ ;  /* 0x0000000f3b3b7c10 */ /* 0x000fe4000ff7e0ff */
[----:B------:R-:W-:Y:S02]  /*1af0*/  IADD3 R61, P4, R61, UR15, RZ ;  /* 0x0000000f3d3d7c10 */ /* 0x000fe4000ff9e0ff */
[----:B------:R-:W-:Y:S02]  /*1b00*/  IADD3 R65, P5, R65, UR15, RZ ;  /* 0x0000000f41417c10 */ /* 0x000fe4000ffbe0ff */
[----:B------:R-:W-:Y:S01]  /*1b10*/  IADD3.X R67, R67, UR16, RZ, P6, !PT ;  /* 0x0000001043437c10 */ /* 0x000fe2000b7fe4ff */
[----:B------:R-:W-:Y:S01]  /*1b20*/  UIADD3 UR12, UR12, -0x20, URZ ;  /* 0xffffffe00c0c7890 */ /* 0x000fe2000fffe03f */
[----:B------:R-:W-:-:S02]  /*1b30*/  IADD3 R44, P6, R41, R44, RZ ;  /* 0x0000002c292c7210 */ /* 0x000fc40007fde0ff */
[----:B------:R-:W-:Y:S02]  /*1b40*/  IADD3.X R71, R71, UR16, RZ, P1, !PT ;  /* 0x0000001047477c10 */ /* 0x000fe40008ffe4ff */
[----:B------:R-:W-:Y:S02]  /*1b50*/  IADD3.X R73, R73, UR16, RZ, P2, !PT ;  /* 0x0000001049497c10 */ /* 0x000fe400097fe4ff */
[----:B------:R-:W-:Y:S02]  /*1b60*/  IADD3.X R75, R75, UR16, RZ, P3, !PT ;  /* 0x000000104b4b7c10 */ /* 0x000fe40009ffe4ff */
[----:B------:R-:W-:Y:S02]  /*1b70*/  IADD3.X R77, R77, UR16, RZ, P4, !PT ;  /* 0x000000104d4d7c10 */ /* 0x000fe4000a7fe4ff */
[----:B------:R-:W-:Y:S02]  /*1b80*/  IADD3.X R46, R46, UR16, RZ, P5, !PT ;  /* 0x000000102e2e7c10 */ /* 0x000fe4000affe4ff */
[----:B------:R-:W-:Y:S01]  /*1b90*/  LEA.HI.X.SX32 R54, R41, R54, 0x1, P6 ;  /* 0x0000003629367211 */ /* 0x000fe200030f0eff */
[----:B--2---:R0:W-:Y:S04]  /*1ba0*/  STS.U8 [R13+UR8+0xc00], R66 ;  /* 0x000c00420d007988 */ /* 0x0041e80008000008 */
[----:B---3--:R0:W-:Y:S04]  /*1bb0*/  STS.U8 [R13+UR8+0xb00], R68 ;  /* 0x000b00440d007988 */ /* 0x0081e80008000008 */
[----:B----4-:R0:W-:Y:S04]  /*1bc0*/  STS.U8 [R13+UR8+0x900], R76 ;  /* 0x0009004c0d007988 */ /* 0x0101e80008000008 */
[----:B-----5:R0:W-:Y:S04]  /*1bd0*/  STS.U8 [R13+UR8+0xa00], R72 ;  /* 0x000a00480d007988 */ /* 0x0201e80008000008 */
[----:B------:R0:W-:Y:S04]  /*1be0*/  STS.U8 [R13+UR8+0x800], R52 ;  /* 0x000800340d007988 */ /* 0x0001e80008000008 */
[----:B------:R0:W-:Y:S01]  /*1bf0*/  STS.U8 [R13+UR8+0xf00], R48 ;  /* 0x000f00300d007988 */ /* 0x0001e20008000008 */
[----:B------:R1:W-:Y:S06]  /*1c00*/  MEMBAR.ALL.CTA ;  /* 0x0000000000007992 */ /* 0x0003ec0000008000 */
[----:B-1----:R-:W1:Y:S02]  /*1c10*/  FENCE.VIEW.ASYNC.S ;  /* 0x00000000000073c6 */ /* 0x002e640000000000 */
[----:B-1----:R-:W-:Y:S06]  /*1c20*/  BAR.SYNC.DEFER_BLOCKING 0x0 ;  /* 0x0000000000007b1d */ /* 0x002fec0000010000 */
[----:B------:R-:W-:-:S06]  /*1c30*/  WARPGROUP.ARRIVE ;  /* 0x00000000000079c5 */ /* 0x000fcc0000000000 */
[----:B------:R-:W-:Y:S03]  /*1c40*/  QGMMA.64x32x32.F32.E4M3.E4M3 R24, gdesc[UR4], R24, gsb0 ;  /* 0x00600000041879f3 */ /* 0x000fe60008000818 */
[----:B------:R-:W-:Y:S02]  /*1c50*/  WARPGROUP.DEPBAR.LE gsb0, 0x0 ;  /* 0x00008000000079c5 */ /* 0x000fe40000010000 */
[----:B------:R-:W-:Y:S05]  /*1c60*/  @P0 BRA `(.L_x_2) ;  /* 0xfffffff800100947 */ /* 0x000fea000383ffff */
.L_x_1:
[----:B------:R-:W-:Y:S01]  /*1c70*/  F2FP.SATFINITE.E4M3.F32.PACK_AB_MERGE_C R24, R25, R24, RZ ;  /* 0x000000181918723e */ /* 0x000fe200048070ff */
[C---:B------:R-:W-:Y:S01]  /*1c80*/  IMAD.SHL.U32 R8, R0.reuse, 0x8, RZ ;  /* 0x0000000800087824 */ /* 0x040fe200078e00ff */
[----:B------:R-:W-:Y:S01]  /*1c90*/  F2FP.SATFINITE.E4M3.F32.PACK_AB_MERGE_C R28, R29, R28, RZ ;  /* 0x0000001c1d1c723e */ /* 0x000fe200048070ff */
[----:B------:R-:W-:Y:S01]  /*1ca0*/  IMAD.SHL.U32 R7, R11, 0x4, RZ ;  /* 0x000000040b077824 */ /* 0x000fe200078e00ff */
[----:B------:R-:W-:Y:S01]  /*1cb0*/  F2FP.SATFINITE.E4M3.F32.PACK_AB_MERGE_C R32, R33, R32, RZ ;  /* 0x000000202120723e */ /* 0x000fe200048070ff */
[C---:B------:R-:W-:Y:S01]  /*1cc0*/  IMAD.SHL.U32 R6, R0.reuse, 0x40, RZ ;  /* 0x0000004000067824 */ /* 0x040fe200078e00ff */
[----:B0-----:R-:W-:Y:S01]  /*1cd0*/  SHF.R.S32.HI R13, RZ, 0x3, R0 ;  /* 0x00000003ff0d7819 */ /* 0x001fe20000011400 */
[----:B------:R-:W-:Y:S01]  /*1ce0*/  IMAD.SHL.U32 R12, R0, 0x4, RZ ;  /* 0x00000004000c7824 */ /* 0x000fe200078e00ff */
[----:B------:R-:W-:Y:S01]  /*1cf0*/  LOP3.LUT R24, R24, 0xffff, RZ, 0xc0, !PT ;  /* 0x0000ffff18187812 */ /* 0x000fe200078ec0ff */
[----:B------:R-:W-:Y:S01]  /*1d00*/  BAR.SYNC.DEFER_BLOCKING 0x0 ;  /* 0x0000000000007b1d */ /* 0x000fe20000010000 */
[----:B------:R-:W-:Y:S01]  /*1d10*/  LOP3.LUT R23, R32, 0xffff, RZ, 0xc0, !PT ;  /* 0x0000ffff20177812 */ /* 0x000fe200078ec0ff */
[----:B------:R-:W-:Y:S01]  /*1d20*/  VIADD R3, R3, UR9 ;  /* 0x0000000903037c36 */ /* 0x000fe20008000000 */
[----:B------:R-:W-:Y:S01]  /*1d30*/  LOP3.LUT R15, R28, 0xffff, RZ, 0xc0, !PT ;  /* 0x0000ffff1c0f7812 */ /* 0x000fe200078ec0ff */
[----:B------:R-:W-:Y:S01]  /*1d40*/  VIADD R5, R5, UR9 ;  /* 0x0000000905057c36 */ /* 0x000fe20008000000 */
[----:B------:R-:W-:Y:S01]  /*1d50*/  SHF.R.U32.HI R14, RZ, 0x1, R11 ;  /* 0x00000001ff0e7819 */ /* 0x000fe2000001160b */
[----:B------:R-:W-:Y:S01]  /*1d60*/  ULDC UR4, c[0x0][0x244] ;  /* 0x0000910000047ab9 */ /* 0x000fe20000000800 */
[----:B------:R-:W-:Y:S01]  /*1d70*/  LOP3.LUT R11, R8, 0x38, RZ, 0xc0, !PT ;  /* 0x00000038080b7812 */ /* 0x000fe200078ec0ff */
[----:B------:R-:W-:Y:S01]  /*1d80*/  ULDC.64 UR6, c[0x0][0x228] ;  /* 0x00008a0000067ab9 */ /* 0x000fe20000000a00 */
[----:B------:R-:W-:-:S02]  /*1d90*/  SGXT R13, R13, 0x1 ;  /* 0x000000010d0d781a */ /* 0x000fc40000000200 */
[----:B------:R-:W-:Y:S02]  /*1da0*/  PRMT R9, R23, 0x3340, R0 ;  /* 0x0000334017097816 */ /* 0x000fe40000000000 */
[----:B------:R-:W-:Y:S02]  /*1db0*/  PRMT R8, R24, 0x3340, R15 ;  /* 0x0000334018087816 */ /* 0x000fe4000000000f */
[----:B------:R-:W-:Y:S02]  /*1dc0*/  LOP3.LUT R16, R14, 0x440, R13, 0x78, !PT ;  /* 0x000004400e107812 */ /* 0x000fe400078e780d */
[----:B------:R-:W-:Y:S01]  /*1dd0*/  PRMT R13, R8, 0x5410, R9 ;  /* 0x00005410080d7816 */ /* 0x000fe20000000009 */
[----:B------:R-:W-:Y:S01]  /*1de0*/  IMAD.SHL.U32 R8, R0, 0x2, RZ ;  /* 0x0000000200087824 */ /* 0x000fe200078e00ff */
[----:B------:R-:W-:Y:S02]  /*1df0*/  F2FP.SATFINITE.E4M3.F32.PACK_AB_MERGE_C R26, R27, R26, RZ ;  /* 0x0000001a1b1a723e */ /* 0x000fe400048070ff */
[----:B------:R-:W-:-:S02]  /*1e00*/  F2FP.SATFINITE.E4M3.F32.PACK_AB_MERGE_C R30, R31, R30, RZ ;  /* 0x0000001e1f1e723e */ /* 0x000fc400048070ff */
[----:B------:R-:W-:Y:S02]  /*1e10*/  F2FP.SATFINITE.E4M3.F32.PACK_AB_MERGE_C R34, R35, R34, RZ ;  /* 0x000000222322723e */ /* 0x000fe400048070ff */
[----:B------:R-:W-:Y:S02]  /*1e20*/  SHF.R.S32.HI R9, RZ, 0x5, R0 ;  /* 0x00000005ff097819 */ /* 0x000fe40000011400 */
[----:B------:R-:W-:Y:S02]  /*1e30*/  LOP3.LUT R10, R7, 0x40, R6, 0xf8, !PT ;  /* 0x00000040070a7812 */ /* 0x000fe400078ef806 */
[----:B------:R-:W-:Y:S02]  /*1e40*/  LOP3.LUT R26, R26, 0xffff, RZ, 0xc0, !PT ;  /* 0x0000ffff1a1a7812 */ /* 0x000fe400078ec0ff */
[----:B------:R-:W-:Y:S02]  /*1e50*/  LOP3.LUT R21, R30, 0xffff, RZ, 0xc0, !PT ;  /* 0x0000ffff1e157812 */ /* 0x000fe400078ec0ff */
[----:B------:R-:W-:-:S02]  /*1e60*/  LOP3.LUT R25, R34, 0xffff, RZ, 0xc0, !PT ;  /* 0x0000ffff22197812 */ /* 0x000fc400078ec0ff */
[----:B------:R-:W-:Y:S02]  /*1e70*/  SGXT R9, R9, 0x1 ;  /* 0x000000010909781a */ /* 0x000fe40000000200 */
[----:B------:R-:W-:Y:S02]  /*1e80*/  SHF.R.U32.HI R6, RZ, 0x8, R24 ;  /* 0x00000008ff067819 */ /* 0x000fe40000011618 */
[----:B------:R-:W-:Y:S02]  /*1e90*/  SHF.R.U32.HI R7, RZ, 0x8, R15 ;  /* 0x00000008ff077819 */ /* 0x000fe4000001160f */
[----:B------:R-:W-:Y:S02]  /*1ea0*/  LOP3.LUT R17, R11, 0x180, R12, 0xf8, !PT ;  /* 0x000001800b117812 */ /* 0x000fe400078ef80c */
[----:B------:R-:W-:Y:S02]  /*1eb0*/  LOP3.LUT R9, R9, 0x804, RZ, 0xc0, !PT ;  /* 0x0000080409097812 */ /* 0x000fe400078ec0ff */
[----:B------:R-:W-:-:S02]  /*1ec0*/  PRMT R15, R25, 0x3340, R0 ;  /* 0x00003340190f7816 */ /* 0x000fc40000000000 */
[----:B------:R-:W-:Y:S02]  /*1ed0*/  PRMT R12, R26, 0x3340, R21 ;  /* 0x000033401a0c7816 */ /* 0x000fe40000000015 */
[----:B------:R-:W-:Y:S02]  /*1ee0*/  SHF.R.S32.HI R14, RZ, 0x4, R0 ;  /* 0x00000004ff0e7819 */ /* 0x000fe40000011400 */
[----:B------:R-:W-:Y:S02]  /*1ef0*/  LOP3.LUT R7, R7, 0xffff, RZ, 0xc0, !PT ;  /* 0x0000ffff07077812 */ /* 0x000fe400078ec0ff */
[----:B------:R-:W-:Y:S02]  /*1f00*/  LOP3.LUT R6, R6, 0xffff, RZ, 0xc0, !PT ;  /* 0x0000ffff06067812 */ /* 0x000fe400078ec0ff */
[----:B------:R-:W-:Y:S02]  /*1f10*/  LOP3.LUT R11, R9, 0xbc, R8, 0x78, !PT ;  /* 0x000000bc090b7812 */ /* 0x000fe400078e7808 */
[----:B------:R-:W-:-:S02]  /*1f20*/  PRMT R15, R12, 0x5410, R15 ;  /* 0x000054100c0f7816 */ /* 0x000fc4000000000f */
[----:B------:R-:W-:Y:S02]  /*1f30*/  SGXT R14, R14, 0x1 ;  /* 0x000000010e0e781a */ /* 0x000fe40000000200 */
[----:B------:R-:W-:Y:S02]  /*1f40*/  PRMT R12, R6, 0x3340, R7 ;  /* 0x00003340060c7816 */ /* 0x000fe40000000007 */
[----:B------:R-:W-:Y:S02]  /*1f50*/  SHF.R.U32.HI R8, RZ, 0x8, R23 ;  /* 0x00000008ff087819 */ /* 0x000fe40000011617 */
[----:B------:R-:W-:Y:S02]  /*1f60*/  SHF.R.U32.HI R7, RZ, 0x8, R21 ;  /* 0x00000008ff077819 */ /* 0x000fe40000011615 */
[----:B------:R-:W-:Y:S02]  /*1f70*/  SHF.R.U32.HI R6, RZ, 0x8, R26 ;  /* 0x00000008ff067819 */ /* 0x000fe4000001161a */
[----:B------:R-:W-:-:S02]  /*1f80*/  SHF.R.U32.HI R9, RZ, 0x8, R25 ;  /* 0x00000008ff097819 */ /* 0x000fc40000011619 */
[----:B------:R-:W-:Y:S02]  /*1f90*/  LOP3.LUT R19, R17, 0x804, R14, 0xf8, !PT ;  /* 0x0000080411137812 */ /* 0x000fe400078ef80e */
[----:B------:R-:W-:Y:S02]  /*1fa0*/  LOP3.LUT R8, R8, 0xffff, RZ, 0xc0, !PT ;  /* 0x0000ffff08087812 */ /* 0x000fe400078ec0ff */
[----:B------:R-:W-:Y:S02]  /*1fb0*/  LOP3.LUT R14, R7, 0xffff, RZ, 0xc0, !PT ;  /* 0x0000ffff070e7812 */ /* 0x000fe400078ec0ff */
[----:B------:R-:W-:Y:S02]  /*1fc0*/  LOP3.LUT R17, R6, 0xffff, RZ, 0xc0, !PT ;  /* 0x0000ffff06117812 */ /* 0x000fe400078ec0ff */
[----:B------:R-:W-:Y:S02]  /*1fd0*/  LOP3.LUT R9, R9, 0xffff, RZ, 0xc0, !PT ;  /* 0x0000ffff09097812 */ /* 0x000fe400078ec0ff */
[----:B------:R-:W-:-:S02]  /*1fe0*/  F2FP.SATFINITE.E4M3.F32.PACK_AB_MERGE_C R36, R37, R36, RZ ;  /* 0x000000242524723e */ /* 0x000fc400048070ff */
[----:B------:R-:W-:Y:S02]  /*1ff0*/  PRMT R7, R8, 0x3340, R1 ;  /* 0x0000334008077816 */ /* 0x000fe40000000001 */
[----:B------:R-:W-:Y:S01]  /*2000*/  F2FP.SATFINITE.E4M3.F32.PACK_AB_MERGE_C R38, R39, R38, RZ ;  /* 0x000000262726723e */ /* 0x000fe200048070ff */
[----:B------:R-:W0:Y:S01]  /*2010*/  LDC R8, c[0x0][0x248] ;  /* 0x00009200ff087b82 */ /* 0x000e220000000800 */
[----:B------:R-:W-:Y:S02]  /*2020*/  PRMT R14, R17, 0x3340, R14 ;  /* 0x00003340110e7816 */ /* 0x000fe4000000000e */
[----:B------:R-:W-:Y:S02]  /*2030*/  PRMT R9, R9, 0x3340, R0 ;  /* 0x0000334009097816 */ /* 0x000fe40000000000 */
[----:B------:R-:W-:Y:S02]  /*2040*/  LOP3.LUT R36, R36, 0xffff, RZ, 0xc0, !PT ;  /* 0x0000ffff24247812 */ /* 0x000fe400078ec0ff */
[----:B------:R-:W-:Y:S01]  /*2050*/  PRMT R7, R12, 0x5410, R7 ;  /* 0x000054100c077816 */ /* 0x000fe20000000007 */
[----:B------:R-:W-:Y:S01]  /*2060*/  IMAD R12, R2, UR4, RZ ;  /* 0x00000004020c7c24 */ /* 0x000fe2000f8e02ff */
[----:B------:R-:W-:Y:S01]  /*2070*/  LOP3.LUT R10, R11, R10, RZ, 0xfc, !PT ;  /* 0x0000000a0b0a7212 */ /* 0x000fe200078efcff */
[----:B------:R-:W-:Y:S01]  /*2080*/  IMAD.U32 R11, RZ, RZ, UR9 ;  /* 0x00000009ff0b7e24 */ /* 0x000fe2000f8e00ff */
[----:B------:R-:W-:Y:S01]  /*2090*/  LOP3.LUT R38, R38, 0xffff, RZ, 0xc0, !PT ;  /* 0x0000ffff26267812 */ /* 0x000fe200078ec0ff */
[----:B------:R-:W-:Y:S01]  /*20a0*/  ULDC.64 UR4, c[0x0][0x220] ;  /* 0x0000880000047ab9 */ /* 0x000fe20000000a00 */
[----:B------:R-:W-:-:S02]  /*20b0*/  PRMT R9, R14, 0x5410, R9 ;  /* 0x000054100e097816 */ /* 0x000fc40000000009 */
[--C-:B------:R-:W-:Y:S02]  /*20c0*/  PRMT R13, R13, 0x4210, R36.reuse ;  /* 0x000042100d0d7816 */ /* 0x100fe40000000024 */
[----:B------:R-:W-:Y:S02]  /*20d0*/  PRMT R7, R7, 0x5210, R36 ;  /* 0x0000521007077816 */ /* 0x000fe40000000024 */
[--C-:B------:R-:W-:Y:S01]  /*20e0*/  PRMT R15, R15, 0x4210, R38.reuse ;  /* 0x000042100f0f7816 */ /* 0x100fe20000000026 */
[----:B------:R-:W-:Y:S01]  /*20f0*/  STS [R10+UR8], R13 ;  /* 0x0000000d0a007988 */ /* 0x000fe20008000808 */
[----:B------:R-:W-:Y:S02]  /*2100*/  LOP3.LUT R6, R10, 0x40, RZ, 0x3c, !PT ;  /* 0x000000400a067812 */ /* 0x000fe400078e3cff */
[----:B------:R-:W-:Y:S01]  /*2110*/  PRMT R9, R9, 0x5210, R38 ;  /* 0x0000521009097816 */ /* 0x000fe20000000026 */
[----:B------:R1:W-:Y:S01]  /*2120*/  STS [R10+UR8+0x100], R7 ;  /* 0x000100070a007988 */ /* 0x0003e20008000808 */
[----:B------:R-:W-:-:S02]  /*2130*/  LOP3.LUT R18, R19, R16, RZ, 0xfc, !PT ;  /* 0x0000001013127212 */ /* 0x000fc400078efcff */
[----:B------:R-:W-:Y:S01]  /*2140*/  ISETP.GE.AND P0, PT, R2, UR6, PT ;  /* 0x0000000602007c0c */ /* 0x000fe2000bf06270 */
[----:B------:R-:W-:Y:S01]  /*2150*/  STS [R6+UR8+0x400], R15 ;  /* 0x0004000f06007988 */ /* 0x000fe20008000808 */
[----:B------:R-:W-:Y:S02]  /*2160*/  LOP3.LUT R20, R18, 0x4, RZ, 0x3c, !PT ;  /* 0x0000000412147812 */ /* 0x000fe400078e3cff */
[C-C-:B------:R-:W-:Y:S01]  /*2170*/  LOP3.LUT R2, R11.reuse, 0x34, R4.reuse, 0xfe, !PT ;  /* 0x000000340b027812 */ /* 0x140fe200078efe04 */
[----:B------:R2:W-:Y:S01]  /*2180*/  STS [R6+UR8+0x500], R9 ;  /* 0x0005000906007988 */ /* 0x0005e20008000808 */
[C-C-:B------:R-:W-:Y:S02]  /*2190*/  LOP3.LUT R26, R11.reuse, 0x24, R4.reuse, 0xfe, !PT ;  /* 0x000000240b1a7812 */ /* 0x140fe400078efe04 */
[----:B-1----:R-:W-:Y:S01]  /*21a0*/  LOP3.LUT R7, R4, UR9, RZ, 0xfc, !PT ;  /* 0x0000000904077c12 */ /* 0x002fe2000f8efcff */
[----:B------:R-:W-:Y:S01]  /*21b0*/  BAR.SYNC.DEFER_BLOCKING 0x0 ;  /* 0x0000000000007b1d */ /* 0x000fe20000010000 */
[----:B------:R-:W-:-:S02]  /*21c0*/  LOP3.LUT R10, R11, 0x28, R4, 0xfe, !PT ;  /* 0x000000280b0a7812 */ /* 0x000fc400078efe04 */
[--C-:B------:R-:W-:Y:S01]  /*21d0*/  LOP3.LUT R28, R11, 0x20, R4.reuse, 0xfe, !PT ;  /* 0x000000200b1c7812 */ /* 0x100fe200078efe04 */
[----:B0-----:R-:W-:Y:S01]  /*21e0*/  IMAD R23, R7, R8, RZ ;  /* 0x0000000807177224 */ /* 0x001fe200078e02ff */
[C-C-:B------:R-:W-:Y:S02]  /*21f0*/  LOP3.LUT R19, R11.reuse, 0x18, R4.reuse, 0xfe, !PT ;  /* 0x000000180b137812 */ /* 0x140fe400078efe04 */
[C-C-:B--2---:R-:W-:Y:S02]  /*2200*/  LOP3.LUT R9, R11.reuse, 0x38, R4.reuse, 0xfe, !PT ;  /* 0x000000380b097812 */ /* 0x144fe400078efe04 */
[C-C-:B------:R-:W-:Y:S02]  /*2210*/  LOP3.LUT R6, R11.reuse, 0x30, R4.reuse, 0xfe, !PT ;  /* 0x000000300b067812 */ /* 0x140fe400078efe04 */
[C-C-:B------:R-:W-:Y:S02]  /*2220*/  LOP3.LUT R21, R11.reuse, 0x14, R4.reuse, 0xfe, !PT ;  /* 0x000000140b157812 */ /* 0x140fe400078efe04 */
[----:B------:R-:W-:-:S02]  /*2230*/  LOP3.LUT R17, R11, 0x10, R4, 0xfe, !PT ;  /* 0x000000100b117812 */ /* 0x000fc400078efe04 */
[C-C-:B------:R-:W-:Y:S02]  /*2240*/  LOP3.LUT R13, R11.reuse, 0x8, R4.reuse, 0xfe, !PT ;  /* 0x000000080b0d7812 */ /* 0x140fe400078efe04 */
[----:B------:R-:W-:Y:S02]  /*2250*/  LOP3.LUT R11, R11, 0x4, R4, 0xfe, !PT ;  /* 0x000000040b0b7812 */ /* 0x000fe400078efe04 */
[----:B------:R-:W-:Y:S01]  /*2260*/  IADD3 R4, P2, R12, UR4, RZ ;  /* 0x000000040c047c10 */ /* 0x000fe2000ff5e0ff */
[----:B------:R-:W-:Y:S01]  /*2270*/  IMAD R15, R13, R8, RZ ;  /* 0x000000080d0f7224 */ /* 0x000fe200078e02ff */
[----:B------:R-:W-:Y:S02]  /*2280*/  ISETP.LT.AND P4, PT, R7, UR7, !P0 ;  /* 0x0000000707007c0c */ /* 0x000fe4000c781270 */
[----:B------:R-:W-:Y:S01]  /*2290*/  ISETP.LT.AND P5, PT, R10, UR7, !P0 ;  /* 0x000000070a007c0c */ /* 0x000fe2000c7a1270 */
[----:B------:R-:W0:Y:S01]  /*22a0*/  LDS R22, [R18+UR8] ;  /* 0x0000000812167984 */ /* 0x000e220008000800 */
[----:B------:R-:W-:-:S02]  /*22b0*/  LEA.HI.X.SX32 R7, R12, UR5, 0x1, P2 ;  /* 0x000000050c077c11 */ /* 0x000fc400090f0eff */
[----:B------:R-:W-:Y:S01]  /*22c0*/  IADD3 R10, P6, R23, R4, RZ ;  /* 0x00000004170a7210 */ /* 0x000fe20007fde0ff */
[----:B------:R-:W1:Y:S01]  /*22d0*/  LDS R25, [R20+UR8] ;  /* 0x0000000814197984 */ /* 0x000e620008000800 */
[----:B------:R-:W-:Y:S01]  /*22e0*/  ISETP.LT.AND P1, PT, R9, UR7, !P0 ;  /* 0x0000000709007c0c */ /* 0x000fe2000c721270 */
[C---:B------:R-:W-:Y:S01]  /*22f0*/  IMAD R9, R11.reuse, R8, RZ ;  /* 0x000000080b097224 */ /* 0x040fe200078e02ff */
[----:B------:R-:W-:Y:S01]  /*2300*/  ISETP.LT.AND P3, PT, R11, UR7, !P0 ;  /* 0x000000070b007c0c */ /* 0x000fe2000c761270 */
[----:B------:R-:W2:Y:S01]  /*2310*/  LDS R24, [R18+UR8+0x200] ;  /* 0x0002000812187984 */ /* 0x000ea20008000800 */
[----:B------:R-:W-:Y:S01]  /*2320*/  LEA.HI.X.SX32 R11, R23, R7, 0x1, P6 ;  /* 0x00000007170b7211 */ /* 0x000fe200030f0eff */
[----:B------:R-:W-:Y:S01]  /*2330*/  IMAD R23, R8, 0x20, R23 ;  /* 0x0000002008177824 */ /* 0x000fe200078e0217 */
[----:B------:R-:W-:Y:S01]  /*2340*/  ISETP.LT.AND P2, PT, R13, UR7, !P0 ;  /* 0x000000070d007c0c */ /* 0x000fe2000c741270 */
[----:B------:R-:W3:Y:S01]  /*2350*/  LDS R20, [R20+UR8+0x200] ;  /* 0x0002000814147984 */ /* 0x000ee20008000800 */
[----:B------:R-:W-:-:S02]  /*2360*/  IADD3 R12, P6, R9, R4, RZ ;  /* 0x00000004090c7210 */ /* 0x000fc40007fde0ff */
[----:B------:R-:W-:Y:S02]  /*2370*/  LEA.HI R0, R0, UR9, RZ, 0x1a ;  /* 0x0000000900007c11 */ /* 0x000fe4000f8fd0ff */
[----:B------:R-:W-:Y:S01]  /*2380*/  LEA.HI.X.SX32 R13, R9, R7, 0x1, P6 ;  /* 0x00000007090d7211 */ /* 0x000fe200030f0eff */
[-C--:B------:R-:W-:Y:S01]  /*2390*/  IMAD R9, R17, R8.reuse, RZ ;  /* 0x0000000811097224 */ /* 0x080fe200078e02ff */
[C---:B------:R-:W-:Y:S01]  /*23a0*/  ISETP.LT.AND P6, PT, R3.reuse, UR7, !P0 ;  /* 0x0000000703007c0c */ /* 0x040fe2000c7c1270 */
[----:B------:R-:W-:Y:S01]  /*23b0*/  IMAD R3, R3, R8, RZ ;  /* 0x0000000803037224 */ /* 0x000fe200078e02ff */
[C---:B0-----:R-:W-:Y:S02]  /*23c0*/  PRMT R27, R22.reuse, 0x7770, RZ ;  /* 0x00007770161b7816 */ /* 0x041fe400000000ff */
[----:B------:R-:W-:Y:S02]  /*23d0*/  PRMT R31, R22, 0x7771, RZ ;  /* 0x00007771161f7816 */ /* 0x000fe400000000ff */
[----:B-1----:R-:W-:Y:S01]  /*23e0*/  PRMT R29, R25, 0x7770, RZ ;  /* 0x00007770191d7816 */ /* 0x002fe200000000ff */
[----:B------:R0:W-:Y:S01]  /*23f0*/  @P4 STG.E.U8 desc[UR10][R10.64], R27 ;  /* 0x0000001b0a004986 */ /* 0x0001e2000c10110a */
[----:B------:R-:W-:-:S03]  /*2400*/  IADD3 R14, P4, R15, R4, RZ ;  /* 0x000000040f0e7210 */ /* 0x000fc60007f9e0ff */
[----:B------:R1:W-:Y:S01]  /*2410*/  @P3 STG.E.U8 desc[UR10][R12.64], R29 ;  /* 0x0000001d0c003986 */ /* 0x0003e2000c10110a */
[----:B------:R-:W-:Y:S02]  /*2420*/  LEA.HI.X.SX32 R15, R15, R7, 0x1, P4 ;  /* 0x000000070f0f7211 */ /* 0x000fe400020f0eff */
[----:B------:R-:W-:Y:S02]  /*2430*/  ISETP.LT.AND P4, PT, R17, UR7, !P0 ;  /* 0x0000000711007c0c */ /* 0x000fe4000c781270 */
[----:B------:R-:W-:Y:S01]  /*2440*/  ISETP.LT.AND P3, PT, R21, UR7, !P0 ;  /* 0x0000000715007c0c */ /* 0x000fe2000c761270 */
[----:B------:R4:W-:Y:S01]  /*2450*/  @P2 STG.E.U8 desc[UR10][R14.64], R31 ;  /* 0x0000001f0e002986 */ /* 0x0009e2000c10110a */
[----:B------:R-:W-:Y:S01]  /*2460*/  IADD3 R16, P2, R3, R4, RZ ;  /* 0x0000000403107210 */ /* 0x000fe20007f5e0ff */
[----:B------:R-:W-:-:S03]  /*2470*/  IMAD R21, R21, R8, RZ ;  /* 0x0000000815157224 */ /* 0x000fc600078e02ff */
[----:B------:R-:W-:Y:S02]  /*2480*/  LEA.HI.X.SX32 R17, R3, R7, 0x1, P2 ;  /* 0x0000000703117211 */ /* 0x000fe400010f0eff */
[----:B------:R-:W-:Y:S02]  /*2490*/  PRMT R3, R25, 0x7771, RZ ;  /* 0x0000777119037816 */ /* 0x000fe400000000ff */
[----:B0-----:R-:W-:-:S03]  /*24a0*/  IADD3 R10, P2, R9, R4, RZ ;  /* 0x00000004090a7210 */ /* 0x001fc60007f5e0ff */
[----:B------:R0:W-:Y:S01]  /*24b0*/  @P6 STG.E.U8 desc[UR10][R16.64], R3 ;  /* 0x0000000310006986 */ /* 0x0001e2000c10110a */
[----:B-1----:R-:W-:Y:S02]  /*24c0*/  IADD3 R12, P6, R21, R4, RZ ;  /* 0x00000004150c7210 */ /* 0x002fe40007fde0ff */
[-C--:B------:R-:W-:Y:S02]  /*24d0*/  LEA.HI.X.SX32 R11, R9, R7.reuse, 0x1, P2 ;  /* 0x00000007090b7211 */ /* 0x080fe400010f0eff */
[----:B------:R-:W-:Y:S02]  /*24e0*/  PRMT R9, R22, 0x7772, RZ ;  /* 0x0000777216097816 */ /* 0x000fe400000000ff */
[----:B------:R-:W-:Y:S02]  /*24f0*/  LEA.HI.X.SX32 R13, R21, R7, 0x1, P6 ;  /* 0x00000007150d7211 */ /* 0x000fe400030f0eff */
[----:B------:R-:W-:Y:S01]  /*2500*/  PRMT R21, R25, 0x7772, RZ ;  /* 0x0000777219157816 */ /* 0x000fe200000000ff */
[----:B------:R1:W-:Y:S01]  /*2510*/  @P4 STG.E.U8 desc[UR10][R10.64], R9 ;  /* 0x000000090a004986 */ /* 0x0003e2000c10110a */
[C---:B------:R-:W-:Y:S01]  /*2520*/  ISETP.LT.AND P2, PT, R19.reuse, UR7, !P0 ;  /* 0x0000000713007c0c */ /* 0x040fe2000c741270 */
[-C--:B------:R-:W-:Y:S01]  /*2530*/  IMAD R19, R19, R8.reuse, RZ ;  /* 0x0000000813137224 */ /* 0x080fe200078e02ff */
[----:B------:R-:W-:Y:S01]  /*2540*/  PRMT R25, R25, 0x7773, RZ ;  /* 0x0000777319197816 */ /* 0x000fe200000000ff */
[----:B------:R5:W-:Y:S01]  /*2550*/  @P3 STG.E.U8 desc[UR10][R12.64], R21 ;  /* 0x000000150c003986 */ /* 0x000be2000c10110a */
[C---:B------:R-:W-:Y:S01]  /*2560*/  ISETP.LT.AND P3, PT, R5.reuse, UR7, !P0 ;  /* 0x0000000705007c0c */ /* 0x040fe2000c761270 */
[----:B------:R-:W-:Y:S01]  /*2570*/  IMAD R5, R5, R8, RZ ;  /* 0x0000000805057224 */ /* 0x000fe200078e02ff */
[----:B----4-:R-:W-:Y:S01]  /*2580*/  IADD3 R14, P4, R19, R4, RZ ;  /* 0x00000004130e7210 */ /* 0x010fe20007f9e0ff */
[----:B0-----:R-:W-:-:S03]  /*2590*/  VIADD R3, R0, 0x2c ;  /* 0x0000002c00037836 */ /* 0x001fc60000000000 */
[-C--:B------:R-:W-:Y:S02]  /*25a0*/  LEA.HI.X.SX32 R15, R19, R7.reuse, 0x1, P4 ;  /* 0x00000007130f7211 */ /* 0x080fe400020f0eff */
[C---:B------:R-:W-:Y:S02]  /*25b0*/  IADD3 R16, P6, R5.reuse, R4, RZ ;  /* 0x0000000405107210 */ /* 0x040fe40007fde0ff */
[----:B------:R-:W-:Y:S02]  /*25c0*/  PRMT R19, R22, 0x7773, RZ ;  /* 0x0000777316137816 */ /* 0x000fe400000000ff */
[----:B------:R-:W-:Y:S02]  /*25d0*/  ISETP.LT.AND P4, PT, R28, UR7, !P0 ;  /* 0x000000071c007c0c */ /* 0x000fe4000c781270 */
[----:B------:R-:W-:Y:S01]  /*25e0*/  LEA.HI.X.SX32 R17, R5, R7, 0x1, P6 ;  /* 0x0000000705117211 */ /* 0x000fe200030f0eff */
[----:B------:R-:W-:Y:S01]  /*25f0*/  IMAD R5, R8, 0x4, R23 ;  /* 0x0000000408057824 */ /* 0x000fe200078e0217 */
[----:B------:R0:W-:Y:S01]  /*2600*/  @P2 STG.E.U8 desc[UR10][R14.64], R19 ;  /* 0x000000130e002986 */ /* 0x0001e2000c10110a */
[----:B------:R-:W-:-:S02]  /*2610*/  ISETP.LT.AND P2, PT, R26, UR7, !P0 ;  /* 0x000000071a007c0c */ /* 0x000fc4000c741270 */
[-C--:B-1----:R-:W-:Y:S01]  /*2620*/  IADD3 R10, P6, R23, R4.reuse, RZ ;  /* 0x00000004170a7210 */ /* 0x082fe20007fde0ff */
[----:B------:R1:W-:Y:S01]  /*2630*/  @P3 STG.E.U8 desc[UR10][R16.64], R25 ;  /* 0x0000001910003986 */ /* 0x0003e2000c10110a */
[----:B------:R-:W-:Y:S01]  /*2640*/  IMAD R9, R8, 0x4, R5 ;  /* 0x0000000408097824 */ /* 0x000fe200078e0205 */
[----:B-----5:R-:W-:Y:S02]  /*2650*/  IADD3 R12, P3, R5, R4, RZ ;  /* 0x00000004050c7210 */ /* 0x020fe40007f7e0ff */
[-C--:B------:R-:W-:Y:S02]  /*2660*/  LEA.HI.X.SX32 R11, R23, R7.reuse, 0x1, P6 ;  /* 0x00000007170b7211 */ /* 0x080fe400030f0eff */
[----:B--2---:R-:W-:Y:S01]  /*2670*/  PRMT R21, R24, 0x7770, RZ ;  /* 0x0000777018157816 */ /* 0x004fe200000000ff */
[----:B0-----:R-:W-:Y:S01]  /*2680*/  IMAD R19, R8, 0x8, R9 ;  /* 0x0000000808137824 */ /* 0x001fe200078e0209 */
[-C--:B------:R-:W-:Y:S01]  /*2690*/  LEA.HI.X.SX32 R13, R5, R7.reuse, 0x1, P3 ;  /* 0x00000007050d7211 */ /* 0x080fe200018f0eff */
[C---:B------:R-:W-:Y:S01]  /*26a0*/  IMAD R5, R3.reuse, R8, RZ ;  /* 0x0000000803057224 */ /* 0x040fe200078e02ff */
[----:B---3--:R-:W-:Y:S01]  /*26b0*/  PRMT R23, R20, 0x7770, RZ ;  /* 0x0000777014177816 */ /* 0x008fe200000000ff */
[----:B------:R0:W-:Y:S01]  /*26c0*/  @P4 STG.E.U8 desc[UR10][R10.64], R21 ;  /* 0x000000150a004986 */ /* 0x0001e2000c10110a */
[----:B------:R-:W-:Y:S01]  /*26d0*/  ISETP.LT.AND P4, PT, R3, UR7, !P0 ;  /* 0x0000000703007c0c */ /* 0x000fe2000c781270 */
[----:B------:R-:W-:Y:S01]  /*26e0*/  VIADD R3, R0, 0x3c ;  /* 0x0000003c00037836 */ /* 0x000fe20000000000 */
[----:B------:R-:W-:Y:S01]  /*26f0*/  IADD3 R14, P3, R5, R4, RZ ;  /* 0x00000004050e7210 */ /* 0x000fe20007f7e0ff */
[----:B------:R2:W-:Y:S01]  /*2700*/  @P2 STG.E.U8 desc[UR10][R12.64], R23 ;  /* 0x000000170c002986 */ /* 0x0005e2000c10110a */
[----:B-1----:R-:W-:Y:S01]  /*2710*/  PRMT R25, R20, 0x7773, RZ ;  /* 0x0000777314197816 */ /* 0x002fe200000000ff */
[----:B------:R-:W-:Y:S01]  /*2720*/  IMAD R18, R3, R8, RZ ;  /* 0x0000000803127224 */ /* 0x000fe200078e02ff */
[----:B------:R-:W-:-:S02]  /*2730*/  LEA.HI.X.SX32 R15, R5, R7, 0x1, P3 ;  /* 0x00000007050f7211 */ /* 0x000fc400018f0eff */
[-C--:B------:R-:W-:Y:S01]  /*2740*/  IADD3 R16, P3, R19, R4.reuse, RZ ;  /* 0x0000000413107210 */ /* 0x080fe20007f7e0ff */
[C---:B0-----:R-:W-:Y:S01]  /*2750*/  IMAD R21, R8.reuse, 0x4, R19 ;  /* 0x0000000408157824 */ /* 0x041fe200078e0213 */
[-C--:B------:R-:W-:Y:S02]  /*2760*/  IADD3 R10, P2, R9, R4.reuse, RZ ;  /* 0x00000004090a7210 */ /* 0x080fe40007f5e0ff */
[-C--:B------:R-:W-:Y:S01]  /*2770*/  LEA.HI.X.SX32 R17, R19, R7.reuse, 0x1, P3 ;  /* 0x0000000713117211 */ /* 0x080fe200018f0eff */
[----:B------:R-:W-:Y:S01]  /*2780*/  IMAD R0, R8, 0x4, R21 ;  /* 0x0000000408007824 */ /* 0x000fe200078e0215 */
[----:B------:R-:W-:Y:S02]  /*2790*/  LEA.HI.X.SX32 R11, R9, R7, 0x1, P2 ;  /* 0x00000007090b7211 */ /* 0x000fe400010f0eff */
[-C--:B------:R-:W-:Y:S02]  /*27a0*/  IADD3 R8, P6, R21, R4.reuse, RZ ;  /* 0x0000000415087210 */ /* 0x080fe40007fde0ff */
[----:B--2---:R-:W-:-:S02]  /*27b0*/  IADD3 R12, P2, R0, R4, RZ ;  /* 0x00000004000c7210 */ /* 0x004fc40007f5e0ff */
[----:B------:R-:W-:Y:S02]  /*27c0*/  ISETP.LT.AND P3, PT, R6, UR7, !P0 ;  /* 0x0000000706007c0c */ /* 0x000fe4000c761270 */
[-C--:B------:R-:W-:Y:S02]  /*27d0*/  LEA.HI.X.SX32 R13, R0, R7.reuse, 0x1, P2 ;  /* 0x00000007000d7211 */ /* 0x080fe400010f0eff */
[----:B------:R-:W-:Y:S02]  /*27e0*/  ISETP.LT.AND P2, PT, R2, UR7, !P0 ;  /* 0x0000000702007c0c */ /* 0x000fe4000c741270 */
[----:B------:R-:W-:Y:S02]  /*27f0*/  LEA.HI.X.SX32 R9, R21, R7, 0x1, P6 ;  /* 0x0000000715097211 */ /* 0x000fe400030f0eff */
[----:B------:R-:W-:Y:S02]  /*2800*/  IADD3 R4, P6, R18, R4, RZ ;  /* 0x0000000412047210 */ /* 0x000fe40007fde0ff */
[----:B------:R-:W-:-:S02]  /*2810*/  ISETP.LT.AND P0, PT, R3, UR7, !P0 ;  /* 0x0000000703007c0c */ /* 0x000fc4000c701270 */
[----:B------:R-:W-:Y:S02]  /*2820*/  PRMT R19, R24, 0x7771, RZ ;  /* 0x0000777118137816 */ /* 0x000fe400000000ff */
[----:B------:R-:W-:Y:S02]  /*2830*/  LEA.HI.X.SX32 R5, R18, R7, 0x1, P6 ;  /* 0x0000000712057211 */ /* 0x000fe400030f0eff */
[----:B------:R-:W-:Y:S01]  /*2840*/  PRMT R3, R20, 0x7771, RZ ;  /* 0x0000777114037816 */ /* 0x000fe200000000ff */
[----:B------:R0:W-:Y:S01]  /*2850*/  @P5 STG.E.U8 desc[UR10][R10.64], R19 ;  /* 0x000000130a005986 */ /* 0x0001e2000c10110a */
[----:B------:R-:W-:Y:S02]  /*2860*/  PRMT R7, R24, 0x7772, RZ ;  /* 0x0000777218077816 */ /* 0x000fe400000000ff */
[----:B------:R-:W-:Y:S01]  /*2870*/  PRMT R21, R20, 0x7772, RZ ;  /* 0x0000777214157816 */ /* 0x000fe200000000ff */
[----:B------:R0:W-:Y:S01]  /*2880*/  @P4 STG.E.U8 desc[UR10][R14.64], R3 ;  /* 0x000000030e004986 */ /* 0x0001e2000c10110a */
[----:B------:R-:W-:-:S03]  /*2890*/  PRMT R23, R24, 0x7773, RZ ;  /* 0x0000777318177816 */ /* 0x000fc600000000ff */
[----:B------:R0:W-:Y:S04]  /*28a0*/  @P3 STG.E.U8 desc[UR10][R16.64], R7 ;  /* 0x0000000710003986 */ /* 0x0001e8000c10110a */
[----:B------:R0:W-:Y:S04]  /*28b0*/  @P2 STG.E.U8 desc[UR10][R8.64], R21 ;  /* 0x0000001508002986 */ /* 0x0001e8000c10110a */
[----:B------:R0:W-:Y:S01]  /*28c0*/  @P1 STG.E.U8 desc[UR10][R12.64], R23 ;  /* 0x000000170c001986 */ /* 0x0001e2000c10110a */
[----:B------:R-:W-:Y:S05]  /*28d0*/  @!P0 EXIT ;  /* 0x000000000000894d */ /* 0x000fea0003800000 */
[----:B------:R-:W-:Y:S01]  /*28e0*/  STG.E.U8 desc[UR10][R4.64], R25 ;  /* 0x0000001904007986 */ /* 0x000fe2000c10110a */
[----:B------:R-:W-:Y:S05]  /*28f0*/  EXIT ;  /* 0x000000000000794d */ /* 0x000fea0003800000 */
.L_x_3:
[----:B------:R-:W-:-:S00]  /*2900*/  BRA `(.L_x_3) ;  /* 0xfffffffc00fc7947 */ /* 0x000fc0000383ffff */
[----:B------:R-:W-:-:S00]  /*2910*/  NOP ;  /* 0x0000000000007918 */ /* 0x000fc00000000000 */
        /* <DEDUP_REMOVED lines=14> */
.L_x_4:


//--------------------- .nv.shared.matmul_kernel  --------------------------
	.section	.nv.shared.matmul_kernel,"aw",@nobits
	.sectionflags	@""
	.align	16
	.zero		1024


//--------------------- .nv.shared.reserved.0     --------------------------
	.section	.nv.shared.reserved.0,"aw",@nobits
	.weak		__nv_reservedSMEM_offset_0_alias
	.size		__nv_reservedSMEM_offset_0_alias, 0, 0
	.other		__nv_reservedSMEM_offset_0_alias,@"STO_CUDA_RESERVED_SHARED STV_DEFAULT"
__nv_reservedSMEM_offset_0_alias:
	.zero		0


//--------------------- .nv.constant0.matmul_kernel --------------------------
	.section	.nv.constant0.matmul_kernel,"a",@progbits
	.sectionflags	@""
	.align	4
.nv.constant0.matmul_kernel:
	.zero		608


//--------------------- SYMBOLS --------------------------

	.type		.nv.reservedSmem.offset0,@object
	.size		.nv.reservedSmem.offset0,0x4
